def matmul_kernel(
    a_ptr,
    b_ptr,
    c_ptr,
    M,
    N,
    K,
    stride_am,
    stride_ak,
    stride_bk,
    stride_bn,
    stride_cm,
    stride_cn,
    BLOCK_M: tl.constexpr,
    BLOCK_N: tl.constexpr,
    BLOCK_K: tl.constexpr,
    GROUP_M: tl.constexpr,
):
    pid = tl.program_id(axis=0)
    num_pid_m = tl.cdiv(M, BLOCK_M)
    num_pid_n = tl.cdiv(N, BLOCK_N)
    num_pid_in_group = GROUP_M * num_pid_n
    group_id = pid // num_pid_in_group
    first_pid_m = group_id * GROUP_M
    group_size_m = min(num_pid_m - first_pid_m, GROUP_M)
    pid_m = first_pid_m + ((pid % num_pid_in_group) % group_size_m)
    pid_n = (pid % num_pid_in_group) // group_size_m

    offs_am = (pid_m * BLOCK_M + tl.arange(0, BLOCK_M)) % M
    offs_bn = (pid_n * BLOCK_N + tl.arange(0, BLOCK_N)) % N
    offs_k = tl.arange(0, BLOCK_K)
    a_ptrs = a_ptr + offs_am[:, None] * stride_am + offs_k[None, :] * stride_ak
    b_ptrs = b_ptr + offs_k[:, None] * stride_bk + offs_bn[None, :] * stride_bn

    acc = tl.zeros((BLOCK_M, BLOCK_N), dtype=tl.float32)
    for kk in range(0, tl.cdiv(K, BLOCK_K)):
        a = tl.load(a_ptrs, mask=offs_k[None, :] < K - kk * BLOCK_K, other=0.0)
        b = tl.load(b_ptrs, mask=offs_k[:, None] < K - kk * BLOCK_K, other=0.0)
        acc = tl.dot(a, b, acc)
        a_ptrs += BLOCK_K * stride_ak
        b_ptrs += BLOCK_K * stride_bk

    c = acc.to(c_ptr.dtype.element_ty)
    offs_cm = pid_m * BLOCK_M + tl.arange(0, BLOCK_M)
    offs_cn = pid_n * BLOCK_N + tl.arange(0, BLOCK_N)
    c_ptrs = c_ptr + offs_cm[:, None] * stride_cm + offs_cn[None, :] * stride_cn
    mask = (offs_cm[:, None] < M) & (offs_cn[None, :] < N)
    tl.store(c_ptrs, c, mask=mask)

# config = {"BLOCK_K": 64, "BLOCK_M": 64, "BLOCK_N": 128, "GROUP_M": 8, "arch": "sm_100", "dtype": "fp16", "num_ctas": 1, "num_stages": 3, "num_warps": 4}
# arch = sm_100


// ===== COMPILED SASS (sm_100a) =====

	.target	sm_100a

	.elftype	@"ET_EXEC"


//--------------------- .note.nv.tkinfo           --------------------------
	.section	.note.nv.tkinfo,"",@"SHT_NOTE"
	.sectionflags	@"SHF_NOTE_NV_TKINFO"
	.tkinfo
        /*0018*/ 	.word	0x00000081
        /*0030*/ 	.string	""
        /*0030*/ 	.string	"ptxas-blackwell"
        /*0030*/ 	.string	"Cuda compilation tools, release 12.9, V12.9.86"
        /*0030*/ 	.string	"Build cuda_12.9.r12.9/compiler.36037853_0"
        /*0030*/ 	.string	"-v  -suppress-debug-info  -lineinfo  -arch sm_100a "



//--------------------- .note.nv.cuver            --------------------------
	.section	.note.nv.cuver,"",@"SHT_NOTE"
	.sectionflags	@"SHF_NOTE_NV_CUVER"
        /*0018*/ 	.short	0x0001
        /*001a*/ 	.short	0x0064
        /*001c*/ 	.short	0x0001
        /*001e*/ 	.short	0x0000
        /*0020*/ 	.short	0x0001
        /*0022*/ 	.short	0x0000


//--------------------- .nv.info                  --------------------------
	.section	.nv.info,"",@"SHT_CUDA_INFO"
	.align	4


	//----- nvinfo : EIATTR_REGCOUNT
	.align		4
        /*0000*/ 	.byte	0x04, 0x2f
        /*0002*/ 	.short	(.L_4 - .L_3)
	.align		4
.L_3:
        /*0004*/ 	.word	index@(matmul_kernel)
        /*0008*/ 	.word	0x000000ff


	//----- nvinfo : EIATTR_FRAME_SIZE
	.align		4
.L_4:
        /*000c*/ 	.byte	0x04, 0x11
        /*000e*/ 	.short	(.L_6 - .L_5)
	.align		4
.L_5:
        /*0010*/ 	.word	index@($__internal_2_$__cuda_sm10x_tcgen05_guardrail_trap_unallocated_columns_being_dealloced)
        /*0014*/ 	.word	0x00000110


	//----- nvinfo : EIATTR_FRAME_SIZE
	.align		4
.L_6:
        /*0018*/ 	.byte	0x04, 0x11
        /*001a*/ 	.short	(.L_8 - .L_7)
	.align		4
.L_7:
        /*001c*/ 	.word	index@($__internal_1_$__cuda_sm10x_tcgen05_guardrail_trap_phase_invalid_during_alloc)
        /*0020*/ 	.word	0x00000110


	//----- nvinfo : EIATTR_FRAME_SIZE
	.align		4
.L_8:
        /*0024*/ 	.byte	0x04, 0x11
        /*0026*/ 	.short	(.L_10 - .L_9)
	.align		4
.L_9:
        /*0028*/ 	.word	index@($__internal_0_$__cuda_sm10x_tcgen05_guardrail_trap_col_being_dealloced_not_returned_by_alloc)
        /*002c*/ 	.word	0x00000110


	//----- nvinfo : EIATTR_FRAME_SIZE
	.align		4
.L_10:
        /*0030*/ 	.byte	0x04, 0x11
        /*0032*/ 	.short	(.L_12 - .L_11)
	.align		4
.L_11:
        /*0034*/ 	.word	index@(matmul_kernel)
        /*0038*/ 	.word	0x00000110


	//----- nvinfo : EIATTR_MIN_STACK_SIZE
	.align		4
.L_12:
        /*003c*/ 	.byte	0x04, 0x12
        /*003e*/ 	.short	(.L_14 - .L_13)
	.align		4
.L_13:
        /*0040*/ 	.word	index@(matmul_kernel)
        /*0044*/ 	.word	0x00000110
.L_14:


//--------------------- .nv.info.matmul_kernel    --------------------------
	.section	.nv.info.matmul_kernel,"",@"SHT_CUDA_INFO"
	.sectionflags	@""
	.align	4


	//----- nvinfo : EIATTR_CUDA_API_VERSION
	.align		4
        /*0000*/ 	.byte	0x04, 0x37
        /*0002*/ 	.short	(.L_16 - .L_15)
.L_15:
        /*0004*/ 	.word	0x00000081


	//----- nvinfo : EIATTR_KPARAM_INFO
	.align		4
.L_16:
        /*0008*/ 	.byte	0x04, 0x17
        /*000a*/ 	.short	(.L_18 - .L_17)
.L_17:
        /*000c*/ 	.word	0x00000000
        /*0010*/ 	.short	0x000d
        /*0012*/ 	.short	0x0048
        /*0014*/ 	.byte	0x00, 0xf4, 0x21, 0x00


	//----- nvinfo : EIATTR_KPARAM_INFO
	.align		4
.L_18:
        /*0018*/ 	.byte	0x04, 0x17
        /*001a*/ 	.short	(.L_20 - .L_19)
.L_19:
        /*001c*/ 	.word	0x00000000
        /*0020*/ 	.short	0x000c
        /*0022*/ 	.short	0x0040
        /*0024*/ 	.byte	0x00, 0xf4, 0x21, 0x00


	//----- nvinfo : EIATTR_KPARAM_INFO
	.align		4
.L_20:
        /*0028*/ 	.byte	0x04, 0x17
        /*002a*/ 	.short	(.L_22 - .L_21)
.L_21:
        /*002c*/ 	.word	0x00000000
        /*0030*/ 	.short	0x000b
        /*0032*/ 	.short	0x0038
        /*0034*/ 	.byte	0x00, 0xf0, 0x11, 0x00


	//----- nvinfo : EIATTR_KPARAM_INFO
	.align		4
.L_22:
        /*0038*/ 	.byte	0x04, 0x17
        /*003a*/ 	.short	(.L_24 - .L_23)
.L_23:
        /*003c*/ 	.word	0x00000000
        /*0040*/ 	.short	0x000a
        /*0042*/ 	.short	0x0034
        /*0044*/ 	.byte	0x00, 0xf0, 0x11, 0x00


	//----- nvinfo : EIATTR_KPARAM_INFO
	.align		4
.L_24:
        /*0048*/ 	.byte	0x04, 0x17
        /*004a*/ 	.short	(.L_26 - .L_25)
.L_25:
        /*004c*/ 	.word	0x00000000
        /*0050*/ 	.short	0x0009
        /*0052*/ 	.short	0x0030
        /*0054*/ 	.byte	0x00, 0xf0, 0x11, 0x00


	//----- nvinfo : EIATTR_KPARAM_INFO
	.align		4
.L_26:
        /*0058*/ 	.byte	0x04, 0x17
        /*005a*/ 	.short	(.L_28 - .L_27)
.L_27:
        /*005c*/ 	.word	0x00000000
        /*0060*/ 	.short	0x0008
        /*0062*/ 	.short	0x002c
        /*0064*/ 	.byte	0x00, 0xf0, 0x11, 0x00


	//----- nvinfo : EIATTR_KPARAM_INFO
	.align		4
.L_28:
        /*0068*/ 	.byte	0x04, 0x17
        /*006a*/ 	.short	(.L_30 - .L_29)
.L_29:
        /*006c*/ 	.word	0x00000000
        /*0070*/ 	.short	0x0007
        /*0072*/ 	.short	0x0028
        /*0074*/ 	.byte	0x00, 0xf0, 0x11, 0x00


	//----- nvinfo : EIATTR_KPARAM_INFO
	.align		4
.L_30:
        /*0078*/ 	.byte	0x04, 0x17
        /*007a*/ 	.short	(.L_32 - .L_31)
.L_31:
        /*007c*/ 	.word	0x00000000
        /*0080*/ 	.short	0x0006
        /*0082*/ 	.short	0x0024
        /*0084*/ 	.byte	0x00, 0xf0, 0x11, 0x00


	//----- nvinfo : EIATTR_KPARAM_INFO
	.align		4
.L_32:
        /*0088*/ 	.byte	0x04, 0x17
        /*008a*/ 	.short	(.L_34 - .L_33)
.L_33:
        /*008c*/ 	.word	0x00000000
        /*0090*/ 	.short	0x0005
        /*0092*/ 	.short	0x0020
        /*0094*/ 	.byte	0x00, 0xf0, 0x11, 0x00


	//----- nvinfo : EIATTR_KPARAM_INFO
	.align		4
.L_34:
        /*0098*/ 	.byte	0x04, 0x17
        /*009a*/ 	.short	(.L_36 - .L_35)
.L_35:
        /*009c*/ 	.word	0x00000000
        /*00a0*/ 	.short	0x0004
        /*00a2*/ 	.short	0x001c
        /*00a4*/ 	.byte	0x00, 0xf0, 0x11, 0x00


	//----- nvinfo : EIATTR_KPARAM_INFO
	.align		4
.L_36:
        /*00a8*/ 	.byte	0x04, 0x17
        /*00aa*/ 	.short	(.L_38 - .L_37)
.L_37:
        /*00ac*/ 	.word	0x00000000
        /*00b0*/ 	.short	0x0003
        /*00b2*/ 	.short	0x0018
        /*00b4*/ 	.byte	0x00, 0xf0, 0x11, 0x00


	//----- nvinfo : EIATTR_KPARAM_INFO
	.align		4
.L_38:
        /*00b8*/ 	.byte	0x04, 0x17
        /*00ba*/ 	.short	(.L_40 - .L_39)
.L_39:
        /*00bc*/ 	.word	0x00000000
        /*00c0*/ 	.short	0x0002
        /*00c2*/ 	.short	0x0010
        /*00c4*/ 	.byte	0x00, 0xf4, 0x21, 0x00


	//----- nvinfo : EIATTR_KPARAM_INFO
	.align		4
.L_40:
        /*00c8*/ 	.byte	0x04, 0x17
        /*00ca*/ 	.short	(.L_42 - .L_41)
.L_41:
        /*00cc*/ 	.word	0x00000000
        /*00d0*/ 	.short	0x0001
        /*00d2*/ 	.short	0x0008
        /*00d4*/ 	.byte	0x00, 0xf4, 0x21, 0x00


	//----- nvinfo : EIATTR_KPARAM_INFO
	.align		4
.L_42:
        /*00d8*/ 	.byte	0x04, 0x17
        /*00da*/ 	.short	(.L_44 - .L_43)
.L_43:
        /*00dc*/ 	.word	0x00000000
        /*00e0*/ 	.short	0x0000
        /*00e2*/ 	.short	0x0000
        /*00e4*/ 	.byte	0x00, 0xf4, 0x21, 0x00


	//----- nvinfo : EIATTR_AT_ENTRY_FRAGMENTS
	.align		4
.L_44:
        /*00e8*/ 	.byte	0x04, 0x4f
        /*00ea*/ 	.short	(.L_46 - .L_45)


	//   ....[0]....
.L_45:
        /*00ec*/ 	.word	0x00000004


	//----- nvinfo : EIATTR_RESERVED_SMEM_USED
	.align		4
.L_46:
        /*00f0*/ 	.byte	0x01, 0x41
	.zero		2


	//----- nvinfo : EIATTR_SPARSE_MMA_MASK
	.align		4
        /*00f4*/ 	.byte	0x03, 0x50
        /*00f6*/ 	.short	0x0000


	//----- nvinfo : EIATTR_TCGEN05_1CTA_USED
	.align		4
        /*00f8*/ 	.byte	0x01, 0x51
	.zero		2


	//----- nvinfo : EIATTR_MAXREG_COUNT
	.align		4
        /*00fc*/ 	.byte	0x03, 0x1b
        /*00fe*/ 	.short	0x00ff


	//----- nvinfo : EIATTR_NUM_BARRIERS
	.align		4
        /*0100*/ 	.byte	0x02, 0x4c
        /*0102*/ 	.byte	0x01
	.zero		1


	//----- nvinfo : EIATTR_ANNOTATIONS
	.align		4
        /*0104*/ 	.byte	0x04, 0x55
        /*0106*/ 	.short	(.L_48 - .L_47)


	//   ....[0]....
.L_47:
        /*0108*/ 	.word	0x00000001
        /*010c*/ 	.byte	0x30, 0x0a, 0x00, 0x00, 0x01, 0x00, 0x00, 0x00, 0xf0, 0x0a, 0x00, 0x00, 0x01, 0x00, 0x00, 0x00
        /* <DEDUP_REMOVED lines=67> */
        /*054c*/ 	.byte	0x40, 0xb5, 0x00, 0x00


	//----- nvinfo : EIATTR_INT_WARP_WIDE_INSTR_OFFSETS
	.align		4
.L_48:
        /*0550*/ 	.byte	0x04, 0x31
        /*0552*/ 	.short	(.L_50 - .L_49)


	//   ....[0]....
.L_49:
        /*0554*/ 	.word	0x00004230


	//   ....[1]....
        /*0558*/ 	.word	0x00004250


	//   ....[2]....
        /*055c*/ 	.word	0x00005c60


	//   ....[3]....
        /*0560*/ 	.word	0x0000ba30


	//   ....[4]....
        /*0564*/ 	.word	0x0000ba80


	//----- nvinfo : EIATTR_COOP_GROUP_MASK_REGIDS
	.align		4
.L_50:
        /*0568*/ 	.byte	0x04, 0x29
        /*056a*/ 	.short	(.L_52 - .L_51)


	//   ....[0]....
.L_51:
        /*056c*/ 	.word	0xffffffff


	//   ....[1]....
        /*0570*/ 	.word	0xffffffff


	//   ....[2]....
        /*0574*/ 	.word	0xffffffff


	//   ....[3]....
        /*0578*/ 	.word	0xffffffff


	//----- nvinfo : EIATTR_COOP_GROUP_INSTR_OFFSETS
	.align		4
.L_52:
        /*057c*/ 	.byte	0x04, 0x28
        /*057e*/ 	.short	(.L_54 - .L_53)


	//   ....[0]....
.L_53:
        /*0580*/ 	.word	0x00000080


	//   ....[1]....
        /*0584*/ 	.word	0x00000340


	//   ....[2]....
        /*0588*/ 	.word	0x0000b8c0


	//   ....[3]....
        /*058c*/ 	.word	0x0000bb30


	//----- nvinfo : EIATTR_VRC_CTA_INIT_COUNT
	.align		4
.L_54:
        /*0590*/ 	.byte	0x02, 0x4a
        /*0592*/ 	.byte	0x80
	.zero		1


	//----- nvinfo : EIATTR_MBARRIER_INSTR_OFFSETS
	.align		4
        /*0594*/ 	.byte	0x04, 0x39
        /*0596*/ 	.short	(.L_56 - .L_55)


	//   ....[0]....
.L_55:
        /*0598*/ 	.word	0x00004360
        /*059c*/ 	.word	0x000000ff
        /*05a0*/ 	.word	0x00000000
        /*05a4*/ 	.short	0x0100
        /*05a6*/ 	.byte	0x0b
	.zero		1


	//   ....[1]....
        /*05a8*/ 	.word	0x00005ca0
        /*05ac*/ 	.word	0x000000ff
        /*05b0*/ 	.word	0x0000c008
        /*05b4*/ 	.short	0x0100
        /*05b6*/ 	.byte	0x09
	.zero		1


	//   ....[2]....
        /*05b8*/ 	.word	0x00007880
        /*05bc*/ 	.word	0x000000ff
        /*05c0*/ 	.word	0x00000000
        /*05c4*/ 	.short	0x010a
        /*05c6*/ 	.byte	0x0b
	.zero		1


	//   ....[3]....
        /*05c8*/ 	.word	0x00009a00
        /*05cc*/ 	.word	0x000000ff
        /*05d0*/ 	.word	0x00000000
        /*05d4*/ 	.short	0x010a
        /*05d6*/ 	.byte	0x0b
	.zero		1


	//   ....[4]....
        /*05d8*/ 	.word	0x00009b00
        /*05dc*/ 	.word	0x000000ff
        /*05e0*/ 	.word	0x0000c000
        /*05e4*/ 	.short	0x0108
        /*05e6*/ 	.byte	0x09
	.zero		1


	//   ....[5]....
        /*05e8*/ 	.word	0x00009b40
        /*05ec*/ 	.word	0x000000ff
        /*05f0*/ 	.word	0x0000c008
        /*05f4*/ 	.short	0x0108
        /*05f6*/ 	.byte	0x09
	.zero		1


	//   ....[6]....
        /*05f8*/ 	.word	0x0000bb50
        /*05fc*/ 	.word	0x000000ff
        /*0600*/ 	.word	0x00000000
        /*0604*/ 	.short	0x010a
        /*0606*/ 	.byte	0x0b
	.zero		1


	//   ....[7]....
        /*0608*/ 	.word	0x0000bb80
        /*060c*/ 	.word	0x000000ff
        /*0610*/ 	.word	0x00000000
        /*0614*/ 	.short	0x010a
        /*0616*/ 	.byte	0x0b
	.zero		1


	//----- nvinfo : EIATTR_NUM_MBARRIERS
	.align		4
.L_56:
        /*0618*/ 	.byte	0x03, 0x38
        /*061a*/ 	.short	0x0002


	//----- nvinfo : EIATTR_EXIT_INSTR_OFFSETS
	.align		4
        /*061c*/ 	.byte	0x04, 0x1c
        /*061e*/ 	.short	(.L_58 - .L_57)


	//   ....[0]....
.L_57:
        /*0620*/ 	.word	0x0000bb40


	//----- nvinfo : EIATTR_REQNTID
	.align		4
.L_58:
        /*0624*/ 	.byte	0x04, 0x10
        /*0626*/ 	.short	(.L_60 - .L_59)
.L_59:
        /*0628*/ 	.word	0x00000080
        /*062c*/ 	.word	0x00000001
        /*0630*/ 	.word	0x00000001


	//----- nvinfo : EIATTR_CRS_STACK_SIZE
	.align		4
.L_60:
        /*0634*/ 	.byte	0x04, 0x1e
        /*0636*/ 	.short	(.L_62 - .L_61)
.L_61:
        /*0638*/ 	.word	0x00000000


	//----- nvinfo : EIATTR_CBANK_PARAM_SIZE
	.align		4
.L_62:
        /*063c*/ 	.byte	0x03, 0x19
        /*063e*/ 	.short	0x0050


	//----- nvinfo : EIATTR_PARAM_CBANK
	.align		4
        /*0640*/ 	.byte	0x04, 0x0a
        /*0642*/ 	.short	(.L_64 - .L_63)
	.align		4
.L_63:
        /*0644*/ 	.word	index@(.nv.constant0.matmul_kernel)
        /*0648*/ 	.short	0x0380
        /*064a*/ 	.short	0x0050


	//----- nvinfo : EIATTR_SW_WAR
	.align		4
.L_64:
        /*064c*/ 	.byte	0x04, 0x36
        /*064e*/ 	.short	(.L_66 - .L_65)
.L_65:
        /*0650*/ 	.word	0x00000008
.L_66:


//--------------------- .nv.compat                --------------------------
	.section	.nv.compat,"",@"SHT_CUDA_COMPAT_INFO"
	.align	4
        /*0000*/ 	.byte	0x02, 0x02, 0x02, 0x00, 0x02, 0x05, 0x05, 0x00, 0x02, 0x03, 0x00, 0x00, 0x02, 0x06, 0x01, 0x00


//--------------------- .nv.callgraph             --------------------------
	.section	.nv.callgraph,"",@"SHT_CUDA_CALLGRAPH"
	.align	4
	.sectionentsize	8
	.align		4
        /*0000*/ 	.word	0x00000000
	.align		4
        /*0004*/ 	.word	0xffffffff
	.align		4
        /*0008*/ 	.word	0x00000000
	.align		4
        /*000c*/ 	.word	0xfffffffe
	.align		4
        /*0010*/ 	.word	0x00000000
	.align		4
        /*0014*/ 	.word	0xfffffffd
	.align		4
        /*0018*/ 	.word	0x00000000
	.align		4
        /*001c*/ 	.word	0xfffffffc


//--------------------- .text.matmul_kernel       --------------------------
	.section	.text.matmul_kernel,"ax",@progbits
	.align	128
        .global         matmul_kernel
        .type           matmul_kernel,@function
        .size           matmul_kernel,(.L_x_20 - matmul_kernel)
        .other          matmul_kernel,@"STO_CUDA_ENTRY STV_DEFAULT"
matmul_kernel:
.text.matmul_kernel:
[----:B------:R-:W0:Y:S01]  /*0000*/  LDC R1, c[0x0][0x37c] ;  /* 0x0000df00ff017b82 */ /* 0x000e220000000800 */
[----:B------:R-:W1:Y:S01]  /*0010*/  S2R R0, SR_TID.X ;  /* 0x0000000000007919 */ /* 0x000e620000002100 */
[----:B0-----:R-:W-:Y:S01]  /*0020*/  VIADD R1, R1, 0xfffffef0 ;  /* 0xfffffef001017836 */ /* 0x001fe20000000000 */
[----:B------:R-:W0:Y:S01]  /*0030*/  LDCU.64 UR20, c[0x0][0x358] ;  /* 0x00006b00ff1477ac */ /* 0x000e220008000a00 */
[----:B-1----:R-:W-:-:S13]  /*0040*/  ISETP.GE.U32.AND P0, PT, R0, 0x20, PT ;  /* 0x000000200000780c */ /* 0x002fda0003f06070 */
[----:B------:R-:W-:Y:S02]  /*0050*/  VOTEU.ANY UP0, P0 ;  /* 0x0000000000ff7886 */ /* 0x000fe40000000100 */
[----:B------:R-:W-:Y:S05]  /*0060*/  BRA.U UP0, `(.L_x_0) ;  /* 0x0000000100b87547 */ /* 0x000fea000b800000 */
[----:B------:R-:W1:Y:S01]  /*0070*/  S2UR UR6, SR_CgaCtaId ;  /* 0x00000000000679c3 */ /* 0x000e620000008800 */
[----:B------:R-:W-:Y:S01]  /*0080*/  NOP ;  /* 0x0000000000007918 */ /* 0x000fe20000000000 */
[----:B------:R-:W-:Y:S02]  /*0090*/  UMOV UR4, 0x40 ;  /* 0x0000004000047882 */ /* 0x000fe40000000000 */
[----:B-1----:R-:W-:-:S09]  /*00a0*/  ULEA UR4, UR6, UR4, 0x18 ;  /* 0x0000000406047291 */ /* 0x002fd2000f8ec0ff */
[----:B------:R-:W1:Y:S01]  /*00b0*/  LDS.U8 R0, [UR4] ;  /* 0x00000004ff007984 */ /* 0x000e620008000000 */
[----:B------:R-:W-:Y:S02]  /*00c0*/  UMOV UR4, 0x400 ;  /* 0x0000040000047882 */ /* 0x000fe40000000000 */
[----:B------:R-:W-:Y:S01]  /*00d0*/  ULEA UR4, UR6, UR4, 0x18 ;  /* 0x0000000406047291 */ /* 0x000fe2000f8ec0ff */
[----:B-1----:R-:W-:-:S13]  /*00e0*/  ISETP.NE.AND P0, PT, R0, RZ, PT ;  /* 0x000000ff0000720c */ /* 0x002fda0003f05270 */
[----:B------:R-:W-:Y:S05]  /*00f0*/  @P0 BRA `(.L_x_1) ;  /* 0x00000000007c0947 */ /* 0x000fea0003800000 */
[----:B------:R-:W-:-:S13]  /*0100*/  ELECT P0, URZ, PT ;  /* 0x0000000000ff782f */ /* 0x000fda0003800000 */
[----:B------:R-:W-:Y:S05]  /*0110*/  @!P0 BRA `(.L_x_2) ;  /* 0x0000000000848947 */ /* 0x000fea0003800000 */
[----:B------:R-:W-:Y:S01]  /*0120*/  UMOV UR5, 0x4 ;  /* 0x0000000400057882 */ /* 0x000fe20000000000 */
[----:B------:R-:W-:Y:S02]  /*0130*/  IMAD.MOV.U32 R4, RZ, RZ, 0x1 ;  /* 0x00000001ff047424 */ /* 0x000fe400078e00ff */
[----:B------:R-:W-:Y:S02]  /*0140*/  IMAD.MOV.U32 R5, RZ, RZ, 0xf ;  /* 0x0000000fff057424 */ /* 0x000fe400078e00ff */
[----:B------:R-:W-:Y:S04]  /*0150*/  DEPBAR.LE SB1, 0x36 ;  /* 0x00009d800000791a */ /* 0x000fe80000000000 */
[----:B------:R-:W1:Y:S02]  /*0160*/  UTCATOMSWS.FIND_AND_SET.ALIGN UP1, UR5, UR5 ;  /* 0x00000005000575e3 */ /* 0x000e640008020800 */
[----:B-1----:R-:W-:-:S04]  /*0170*/  PLOP3.LUT P0, PT, PT, PT, UP1, 0x80, 0x8 ;  /* 0x000000000008781c */ /* 0x002fc80003f0f018 */
[----:B------:R-:W-:-:S04]  /*0180*/  SEL R0, RZ, 0xffffffff, !P0 ;  /* 0xffffffffff007807 */ /* 0x000fc80004000000 */
[----:B------:R-:W-:Y:S01]  /*0190*/  ISETP.NE.AND P0, PT, R0, RZ, PT ;  /* 0x000000ff0000720c */ /* 0x000fe20003f05270 */
[----:B------:R-:W-:-:S12]  /*01a0*/  IMAD.U32 R0, RZ, RZ, UR5 ;  /* 0x00000005ff007e24 */ /* 0x000fd8000f8e00ff */
[----:B------:R-:W-:Y:S05]  /*01b0*/  @P0 BRA `(.L_x_3) ;  /* 0x0000000000240947 */ /* 0x000fea0003800000 */
.L_x_4:
[----:B------:R-:W-:Y:S05]  /*01c0*/  NANOSLEEP 0x64 ;  /* 0x000000640000795d */ /* 0x000fea0003800000 */
[----:B------:R-:W-:-:S05]  /*01d0*/  UMOV UR5, 0x4 ;  /* 0x0000000400057882 */ /* 0x000fca0000000000 */
[----:B------:R-:W-:Y:S04]  /*01e0*/  DEPBAR.LE SB1, 0x36 ;  /* 0x00009d800000791a */ /* 0x000fe80000000000 */
[----:B------:R-:W1:Y:S02]  /*01f0*/  UTCATOMSWS.FIND_AND_SET.ALIGN UP1, UR5, UR5 ;  /* 0x00000005000575e3 */ /* 0x000e640008020800 */
[----:B-1----:R-:W-:-:S04]  /*0200*/  PLOP3.LUT P0, PT, PT, PT, UP1, 0x80, 0x8 ;  /* 0x000000000008781c */ /* 0x002fc80003f0f018 */
[----:B------:R-:W-:-:S04]  /*0210*/  SEL R0, RZ, 0xffffffff, !P0 ;  /* 0xffffffffff007807 */ /* 0x000fc80004000000 */
[----:B------:R-:W-:Y:S01]  /*0220*/  ISETP.NE.AND P0, PT, R0, RZ, PT ;  /* 0x000000ff0000720c */ /* 0x000fe20003f05270 */
[----:B------:R-:W-:-:S12]  /*0230*/  IMAD.U32 R0, RZ, RZ, UR5 ;  /* 0x00000005ff007e24 */ /* 0x000fd8000f8e00ff */
[----:B------:R-:W-:Y:S05]  /*0240*/  @!P0 BRA `(.L_x_4) ;  /* 0xfffffffc00dc8947 */ /* 0x000fea000383ffff */
.L_x_3:
[C---:B------:R-:W-:Y:S01]  /*0250*/  VIADD R3, R0.reuse, 0x10 ;  /* 0x0000001000037836 */ /* 0x040fe20000000000 */
[----:B------:R-:W-:Y:S01]  /*0260*/  UMOV UR5, 0x50 ;  /* 0x0000005000057882 */ /* 0x000fe20000000000 */
[----:B------:R-:W-:Y:S01]  /*0270*/  SHF.L.U32 R2, R5, R0, RZ ;  /* 0x0000000005027219 */ /* 0x000fe200000006ff */
[----:B------:R-:W-:Y:S01]  /*0280*/  ULEA UR5, UR6, UR5, 0x18 ;  /* 0x0000000506057291 */ /* 0x000fe2000f8ec0ff */
[----:B------:R-:W-:Y:S01]  /*0290*/  IMAD.SHL.U32 R0, R0, 0x20, RZ ;  /* 0x0000002000007824 */ /* 0x000fe200078e00ff */
[----:B------:R-:W-:-:S04]  /*02a0*/  SHF.L.U32 R3, R4, R3, RZ ;  /* 0x0000000304037219 */ /* 0x000fc800000006ff */
[----:B------:R-:W-:-:S05]  /*02b0*/  LOP3.LUT R2, R3, R2, RZ, 0xfc, !PT ;  /* 0x0000000203027212 */ /* 0x000fca00078efcff */
[----:B------:R1:W-:Y:S04]  /*02c0*/  ATOMS.OR RZ, [UR5], R2 ;  /* 0x00000002ffff798c */ /* 0x0003e8000b000005 */
[----:B------:R1:W-:Y:S01]  /*02d0*/  STS [UR4], R0 ;  /* 0x00000000ff007988 */ /* 0x0003e20008000804 */
[----:B------:R-:W-:Y:S05]  /*02e0*/  BRA `(.L_x_2) ;  /* 0x0000000000107947 */ /* 0x000fea0003800000 */
.L_x_1:
[----:B------:R-:W-:Y:S01]  /*02f0*/  IMAD.MOV.U32 R0, RZ, RZ, -0x1 ;  /* 0xffffffffff007424 */ /* 0x000fe200078e00ff */
[----:B------:R-:W-:-:S04]  /*0300*/  MOV R2, 0x330 ;  /* 0x0000033000027802 */ /* 0x000fc80000000f00 */
[----:B------:R1:W-:Y:S03]  /*0310*/  STS [UR4], R0 ;  /* 0x00000000ff007988 */ /* 0x0003e60008000804 */
[----:B01----:R-:W-:Y:S05]  /*0320*/  CALL.REL.NOINC `($__internal_1_$__cuda_sm10x_tcgen05_guardrail_trap_phase_invalid_during_alloc) ;  /* 0x000000b8002c7944 */ /* 0x003fea0003c00000 */
.L_x_2:
[----:B------:R-:W-:Y:S05]  /*0330*/  WARPSYNC.ALL ;  /* 0x0000000000007948 */ /* 0x000fea0003800000 */
[----:B------:R-:W-:Y:S01]  /*0340*/  NOP ;  /* 0x0000000000007918 */ /* 0x000fe20000000000 */
.L_x_0:
[----:B------:R-:W2:Y:S01]  /*0350*/  LDC.64 R22, c[0x0][0x398] ;  /* 0x0000e600ff167b82 */ /* 0x000ea20000000a00 */
[----:B------:R-:W3:Y:S01]  /*0360*/  S2R R7, SR_CTAID.X ;  /* 0x0000000000077919 */ /* 0x000ee20000002500 */
[----:B------:R-:W-:Y:S01]  /*0370*/  UMOV UR9, 0x400 ;  /* 0x0000040000097882 */ /* 0x000fe20000000000 */
[----:B------:R-:W-:Y:S01]  /*0380*/  PRMT R194, RZ, 0x7610, R194 ;  /* 0x00007610ffc27816 */ /* 0x000fe200000000c2 */
[----:B------:R-:W4:Y:S01]  /*0390*/  LDCU.128 UR16, c[0x0][0x380] ;  /* 0x00007000ff1077ac */ /* 0x000f220008000c00 */
[----:B------:R-:W5:Y:S03]  /*03a0*/  S2R R101, SR_TID.X ;  /* 0x0000000000657919 */ /* 0x000f660000002100 */
[----:B------:R-:W1:Y:S01]  /*03b0*/  S2UR UR4, SR_CgaCtaId ;  /* 0x00000000000479c3 */ /* 0x000e620000008800 */
[----:B------:R-:W-:Y:S01]  /*03c0*/  UMOV UR6, 0x1 ;  /* 0x0000000100067882 */ /* 0x000fe20000000000 */
[----:B-12---:R-:W-:Y:S01]  /*03d0*/  VIADD R0, R23, 0x7f ;  /* 0x0000007f17007836 */ /* 0x006fe20000000000 */
[----:B------:R-:W-:-:S02]  /*03e0*/  IABS R13, R23 ;  /* 0x00000017000d7213 */ /* 0x000fc40000000000 */
[----:B------:R-:W-:Y:S02]  /*03f0*/  LOP3.LUT R168, RZ, R23, RZ, 0x33, !PT ;  /* 0x00000017ffa87212 */ /* 0x000fe400078e33ff */
[----:B------:R-:W-:Y:S01]  /*0400*/  SHF.R.S32.HI R3, RZ, 0x1f, R0 ;  /* 0x0000001fff037819 */ /* 0x000fe20000011400 */
[----:B------:R-:W-:-:S03]  /*0410*/  ULEA UR9, UR4, UR9, 0x18 ;  /* 0x0000000904097291 */ /* 0x000fc6000f8ec0ff */
[----:B------:R-:W-:Y:S02]  /*0420*/  LEA.HI R3, R3, R0, RZ, 0x7 ;  /* 0x0000000003037211 */ /* 0x000fe400078f38ff */
[----:B---3--:R-:W-:Y:S01]  /*0430*/  IABS R8, R7 ;  /* 0x0000000700087213 */ /* 0x008fe20000000000 */
[----:B------:R-:W-:Y:S01]  /*0440*/  UIADD3 UR11, UPT, UPT, UR9, 0xc000, URZ ;  /* 0x0000c000090b7890 */ /* 0x000fe2000fffe0ff */
[----:B------:R-:W-:Y:S02]  /*0450*/  SHF.R.S32.HI R3, RZ, 0x7, R3 ;  /* 0x00000007ff037819 */ /* 0x000fe40000011403 */
[----:B-----5:R-:W-:Y:S02]  /*0460*/  SHF.R.U32.HI R193, RZ, 0x6, R101 ;  /* 0x00000006ffc17819 */ /* 0x020fe40000011665 */
[----:B------:R-:W-:Y:S01]  /*0470*/  LOP3.LUT R219, R101, 0x3f, RZ, 0xc0, !PT ;  /* 0x0000003f65db7812 */ /* 0x000fe200078ec0ff */
[----:B------:R-:W-:Y:S01]  /*0480*/  IMAD.SHL.U32 R4, R3, 0x8, RZ ;  /* 0x0000000803047824 */ /* 0x000fe200078e00ff */
[----:B------:R-:W-:-:S02]  /*0490*/  SGXT.U32 R193, R193, 0x1 ;  /* 0x00000001c1c1781a */ /* 0x000fc40000000000 */
[----:B------:R-:W-:Y:S02]  /*04a0*/  SHF.R.U32.HI R214, RZ, 0x5, R101 ;  /* 0x00000005ffd67819 */ /* 0x000fe40000011665 */
[-C--:B------:R-:W-:Y:S02]  /*04b0*/  IABS R5, R4.reuse ;  /* 0x0000000400057213 */ /* 0x080fe40000000000 */
[----:B------:R-:W-:Y:S02]  /*04c0*/  IABS R10, R4 ;  /* 0x00000004000a7213 */ /* 0x000fe40000000000 */
[----:B------:R-:W1:Y:S08]  /*04d0*/  I2F.RP R0, R5 ;  /* 0x0000000500007306 */ /* 0x000e700000209400 */
[----:B-1----:R-:W1:Y:S02]  /*04e0*/  MUFU.RCP R0, R0 ;  /* 0x0000000000007308 */ /* 0x002e640000001000 */
[----:B-1----:R-:W-:-:S02]  /*04f0*/  VIADD R2, R0, 0xffffffe ;  /* 0x0ffffffe00027836 */ /* 0x002fc40000000000 */
[----:B------:R-:W-:-:S04]  /*0500*/  IMAD.MOV R0, RZ, RZ, -R10 ;  /* 0x000000ffff007224 */ /* 0x000fc800078e0a0a */
[----:B------:R1:W2:Y:S02]  /*0510*/  F2I.FTZ.U32.TRUNC.NTZ R3, R2 ;  /* 0x0000000200037305 */ /* 0x0002a4000021f000 */
[----:B-1----:R-:W-:Y:S02]  /*0520*/  IMAD.MOV.U32 R2, RZ, RZ, RZ ;  /* 0x000000ffff027224 */ /* 0x002fe400078e00ff */
[----:B--2---:R-:W-:-:S04]  /*0530*/  IMAD.MOV R6, RZ, RZ, -R3 ;  /* 0x000000ffff067224 */ /* 0x004fc800078e0a03 */
[----:B------:R-:W-:Y:S02]  /*0540*/  IMAD R9, R6, R5, RZ ;  /* 0x0000000506097224 */ /* 0x000fe400078e02ff */
[----:B------:R-:W-:Y:S02]  /*0550*/  IMAD.MOV.U32 R6, RZ, RZ, R8 ;  /* 0x000000ffff067224 */ /* 0x000fe400078e0008 */
[----:B------:R-:W-:-:S06]  /*0560*/  IMAD.HI.U32 R3, R3, R9, R2 ;  /* 0x0000000903037227 */ /* 0x000fcc00078e0002 */
[----:B------:R-:W-:-:S04]  /*0570*/  IMAD.HI.U32 R3, R3, R6, RZ ;  /* 0x0000000603037227 */ /* 0x000fc800078e00ff */
[----:B------:R-:W-:Y:S01]  /*0580*/  IMAD R0, R3, R0, R6 ;  /* 0x0000000003007224 */ /* 0x000fe200078e0206 */
[----:B------:R-:W-:Y:S01]  /*0590*/  IABS R6, R22 ;  /* 0x0000001600067213 */ /* 0x000fe20000000000 */
[----:B------:R-:W-:Y:S03]  /*05a0*/  BAR.SYNC.DEFER_BLOCKING 0x0 ;  /* 0x0000000000007b1d */ /* 0x000fe60000010000 */
[----:B------:R-:W-:-:S13]  /*05b0*/  ISETP.GT.U32.AND P1, PT, R5, R0, PT ;  /* 0x000000000500720c */ /* 0x000fda0003f24070 */
[----:B------:R-:W-:Y:S02]  /*05c0*/  @!P1 IMAD.IADD R0, R0, 0x1, -R5 ;  /* 0x0000000100009824 */ /* 0x000fe400078e0a05 */
[----:B------:R-:W-:Y:S01]  /*05d0*/  @!P1 VIADD R3, R3, 0x1 ;  /* 0x0000000103039836 */ /* 0x000fe20000000000 */
[----:B------:R-:W-:Y:S02]  /*05e0*/  ISETP.NE.AND P1, PT, R4, RZ, PT ;  /* 0x000000ff0400720c */ /* 0x000fe40003f25270 */
[----:B------:R-:W-:Y:S02]  /*05f0*/  ISETP.GE.U32.AND P0, PT, R0, R5, PT ;  /* 0x000000050000720c */ /* 0x000fe40003f06070 */
[----:B------:R-:W-:-:S04]  /*0600*/  LOP3.LUT R0, R7, R4, RZ, 0x3c, !PT ;  /* 0x0000000407007212 */ /* 0x000fc800078e3cff */
[----:B------:R-:W-:Y:S01]  /*0610*/  ISETP.GE.AND P2, PT, R0, RZ, PT ;  /* 0x000000ff0000720c */ /* 0x000fe20003f46270 */
[----:B------:R-:W-:-:S06]  /*0620*/  VIADD R0, R22, 0x3f ;  /* 0x0000003f16007836 */ /* 0x000fcc0000000000 */
[----:B------:R-:W-:-:S04]  /*0630*/  @P0 VIADD R3, R3, 0x1 ;  /* 0x0000000103030836 */ /* 0x000fc80000000000 */
[----:B------:R-:W-:Y:S01]  /*0640*/  IMAD.MOV.U32 R2, RZ, RZ, R3 ;  /* 0x000000ffff027224 */ /* 0x000fe200078e0003 */
[----:B------:R-:W-:-:S03]  /*0650*/  SHF.R.S32.HI R3, RZ, 0x1f, R0 ;  /* 0x0000001fff037819 */ /* 0x000fc60000011400 */
[----:B------:R-:W-:Y:S01]  /*0660*/  @!P2 IMAD.MOV R2, RZ, RZ, -R2 ;  /* 0x000000ffff02a224 */ /* 0x000fe200078e0a02 */
[----:B------:R-:W-:Y:S02]  /*0670*/  @!P1 LOP3.LUT R2, RZ, R4, RZ, 0x33, !PT ;  /* 0x00000004ff029212 */ /* 0x000fe400078e33ff */
[----:B------:R-:W-:-:S03]  /*0680*/  LEA.HI R3, R3, R0, RZ, 0x6 ;  /* 0x0000000003037211 */ /* 0x000fc600078f30ff */
[----:B------:R-:W-:-:S05]  /*0690*/  IMAD.SHL.U32 R10, R2, 0x8, RZ ;  /* 0x00000008020a7824 */ /* 0x000fca00078e00ff */
[----:B------:R-:W-:-:S04]  /*06a0*/  LEA.HI.SX32 R3, R3, -R10, 0x1a ;  /* 0x8000000a03037211 */ /* 0x000fc800078fd2ff */
[----:B------:R-:W-:Y:S01]  /*06b0*/  VIMNMX R11, PT, PT, R3, 0x8, PT ;  /* 0x00000008030b7848 */ /* 0x000fe20003fe0100 */
[----:B------:R-:W-:Y:S02]  /*06c0*/  IMAD.MOV R3, RZ, RZ, -R2 ;  /* 0x000000ffff037224 */ /* 0x000fe400078e0a02 */
[----:B------:R-:W-:Y:S01]  /*06d0*/  IMAD.MOV.U32 R2, RZ, RZ, R6 ;  /* 0x000000ffff027224 */ /* 0x000fe200078e0006 */
[----:B------:R-:W-:Y:S01]  /*06e0*/  IABS R9, R11 ;  /* 0x0000000b00097213 */ /* 0x000fe20000000000 */
[----:B------:R-:W-:Y:S01]  /*06f0*/  IMAD R12, R4, R3, R7 ;  /* 0x00000003040c7224 */ /* 0x000fe200078e0207 */
[----:B------:R-:W-:Y:S01]  /*0700*/  IABS R7, R11 ;  /* 0x0000000b00077213 */ /* 0x000fe20000000000 */
[----:B------:R-:W-:Y:S01]  /*0710*/  IMAD.MOV.U32 R4, RZ, RZ, RZ ;  /* 0x000000ffff047224 */ /* 0x000fe200078e00ff */
[----:B------:R-:W1:Y:S08]  /*0720*/  I2F.RP R0, R9 ;  /* 0x0000000900007306 */ /* 0x000e700000209400 */
[----:B------:R-:W2:Y:S08]  /*0730*/  I2F.RP R6, R2 ;  /* 0x0000000200067306 */ /* 0x000eb00000209400 */
[----:B-1----:R-:W1:Y:S08]  /*0740*/  MUFU.RCP R0, R0 ;  /* 0x0000000000007308 */ /* 0x002e700000001000 */
[----:B--2---:R-:W-:Y:S01]  /*0750*/  MUFU.RCP R6, R6 ;  /* 0x0000000600067308 */ /* 0x004fe20000001000 */
[----:B-1----:R-:W-:Y:S01]  /*0760*/  VIADD R5, R0, 0xffffffe ;  /* 0x0ffffffe00057836 */ /* 0x002fe20000000000 */
[----:B------:R-:W-:-:S06]  /*0770*/  IABS R0, R12 ;  /* 0x0000000c00007213 */ /* 0x000fcc0000000000 */
[----:B------:R-:W1:Y:S02]  /*0780*/  F2I.FTZ.U32.TRUNC.NTZ R5, R5 ;  /* 0x0000000500057305 */ /* 0x000e64000021f000 */
[----:B-1----:R-:W-:-:S04]  /*0790*/  IMAD.MOV R8, RZ, RZ, -R5 ;  /* 0x000000ffff087224 */ /* 0x002fc800078e0a05 */
[----:B------:R-:W-:-:S04]  /*07a0*/  IMAD R3, R8, R9, RZ ;  /* 0x0000000908037224 */ /* 0x000fc800078e02ff */
[----:B------:R-:W-:-:S04]  /*07b0*/  IMAD.HI.U32 R4, R5, R3, R4 ;  /* 0x0000000305047227 */ /* 0x000fc800078e0004 */
[----:B------:R-:W-:Y:S02]  /*07c0*/  IMAD.MOV.U32 R3, RZ, RZ, R13 ;  /* 0x000000ffff037224 */ /* 0x000fe400078e000d */
[----:B------:R-:W-:Y:S02]  /*07d0*/  IMAD.MOV.U32 R5, RZ, RZ, R0 ;  /* 0x000000ffff057224 */ /* 0x000fe400078e0000 */
[----:B------:R-:W1:Y:S01]  /*07e0*/  I2F.RP R8, R3 ;  /* 0x0000000300087306 */ /* 0x000e620000209400 */
[----:B------:R-:W-:Y:S02]  /*07f0*/  IMAD.MOV R0, RZ, RZ, -R7 ;  /* 0x000000ffff007224 */ /* 0x000fe400078e0a07 */
[----:B------:R-:W-:-:S04]  /*0800*/  IMAD.HI.U32 R4, R4, R5, RZ ;  /* 0x0000000504047227 */ /* 0x000fc800078e00ff */
[----:B------:R-:W-:Y:S02]  /*0810*/  IMAD R0, R4, R0, R5 ;  /* 0x0000000004007224 */ /* 0x000fe400078e0205 */
[----:B------:R-:W-:-:S03]  /*0820*/  VIADD R5, R6, 0xffffffe ;  /* 0x0ffffffe06057836 */ /* 0x000fc60000000000 */
[----:B------:R-:W-:Y:S01]  /*0830*/  ISETP.GT.U32.AND P1, PT, R9, R0, PT ;  /* 0x000000000900720c */ /* 0x000fe20003f24070 */
[----:B-1----:R-:W1:Y:S08]  /*0840*/  MUFU.RCP R8, R8 ;  /* 0x0000000800087308 */ /* 0x002e700000001000 */
[----:B------:R-:W2:Y:S04]  /*0850*/  F2I.FTZ.U32.TRUNC.NTZ R5, R5 ;  /* 0x0000000500057305 */ /* 0x000ea8000021f000 */
[----:B------:R-:W-:-:S02]  /*0860*/  @!P1 IMAD.IADD R0, R0, 0x1, -R9 ;  /* 0x0000000100009824 */ /* 0x000fc400078e0a09 */
[----:B------:R-:W-:Y:S01]  /*0870*/  @!P1 VIADD R4, R4, 0x1 ;  /* 0x0000000104049836 */ /* 0x000fe20000000000 */
[----:B------:R-:W-:Y:S02]  /*0880*/  ISETP.NE.AND P1, PT, R11, RZ, PT ;  /* 0x000000ff0b00720c */ /* 0x000fe40003f25270 */
[----:B------:R-:W-:Y:S02]  /*0890*/  ISETP.GE.U32.AND P0, PT, R0, R9, PT ;  /* 0x000000090000720c */ /* 0x000fe40003f06070 */
[----:B------:R-:W-:Y:S01]  /*08a0*/  LOP3.LUT R0, R12, R11, RZ, 0x3c, !PT ;  /* 0x0000000b0c007212 */ /* 0x000fe200078e3cff */
[----:B-1----:R-:W-:-:S03]  /*08b0*/  VIADD R7, R8, 0xffffffe ;  /* 0x0ffffffe08077836 */ /* 0x002fc60000000000 */
[----:B------:R-:W-:Y:S01]  /*08c0*/  ISETP.GE.AND P2, PT, R0, RZ, PT ;  /* 0x000000ff0000720c */ /* 0x000fe20003f46270 */
[----:B--2---:R-:W-:Y:S02]  /*08d0*/  IMAD.MOV R9, RZ, RZ, -R5 ;  /* 0x000000ffff097224 */ /* 0x004fe400078e0a05 */
[----:B------:R-:W1:Y:S02]  /*08e0*/  F2I.FTZ.U32.TRUNC.NTZ R7, R7 ;  /* 0x0000000700077305 */ /* 0x000e64000021f000 */
[----:B------:R-:W-:Y:S02]  /*08f0*/  IMAD R9, R9, R2, RZ ;  /* 0x0000000209097224 */ /* 0x000fe400078e02ff */
[----:B------:R-:W-:-:S04]  /*0900*/  @P0 VIADD R4, R4, 0x1 ;  /* 0x0000000104040836 */ /* 0x000fc80000000000 */
[----:B------:R-:W-:Y:S02]  /*0910*/  IMAD.MOV.U32 R20, RZ, RZ, R4 ;  /* 0x000000ffff147224 */ /* 0x000fe400078e0004 */
[----:B------:R-:W-:Y:S02]  /*0920*/  IMAD.MOV.U32 R4, RZ, RZ, RZ ;  /* 0x000000ffff047224 */ /* 0x000fe400078e00ff */
[----:B------:R-:W-:Y:S01]  /*0930*/  @!P2 IMAD.MOV R20, RZ, RZ, -R20 ;  /* 0x000000ffff14a224 */ /* 0x000fe200078e0a14 */
[----:B------:R-:W-:Y:S01]  /*0940*/  @!P1 LOP3.LUT R20, RZ, R11, RZ, 0x33, !PT ;  /* 0x0000000bff149212 */ /* 0x000fe200078e33ff */
[----:B-1----:R-:W-:Y:S02]  /*0950*/  IMAD.MOV R6, RZ, RZ, -R7 ;  /* 0x000000ffff067224 */ /* 0x002fe400078e0a07 */
[----:B------:R-:W-:-:S04]  /*0960*/  IMAD.HI.U32 R5, R5, R9, R4 ;  /* 0x0000000905057227 */ /* 0x000fc800078e0004 */
[----:B------:R-:W-:Y:S02]  /*0970*/  IMAD.MOV R0, RZ, RZ, -R20 ;  /* 0x000000ffff007224 */ /* 0x000fe400078e0a14 */
[----:B------:R-:W-:Y:S02]  /*0980*/  IMAD R9, R6, R3, RZ ;  /* 0x0000000306097224 */ /* 0x000fe400078e02ff */
[----:B------:R-:W-:Y:S02]  /*0990*/  IMAD.MOV.U32 R6, RZ, RZ, RZ ;  /* 0x000000ffff067224 */ /* 0x000fe400078e00ff */
[----:B------:R-:W-:Y:S02]  /*09a0*/  IMAD R0, R11, R0, R12 ;  /* 0x000000000b007224 */ /* 0x000fe400078e020c */
[----:B------:R-:W-:Y:S02]  /*09b0*/  IMAD.SHL.U32 R20, R20, 0x80, RZ ;  /* 0x0000008014147824 */ /* 0x000fe400078e00ff */
[----:B------:R-:W-:-:S03]  /*09c0*/  IMAD.HI.U32 R4, R7, R9, R6 ;  /* 0x0000000907047227 */ /* 0x000fc600078e0006 */
[--C-:B------:R-:W-:Y:S01]  /*09d0*/  LOP3.LUT R146, R20, 0x2, R193.reuse, 0xfe, !PT ;  /* 0x0000000214927812 */ /* 0x100fe200078efec1 */
[----:B------:R-:W-:Y:S01]  /*09e0*/  IMAD.IADD R7, R10, 0x1, R0 ;  /* 0x000000010a077824 */ /* 0x000fe200078e0200 */
[C---:B------:R-:W-:Y:S02]  /*09f0*/  LOP3.LUT R0, R20.reuse, R193, RZ, 0xfc, !PT ;  /* 0x000000c114007212 */ /* 0x040fe400078efcff */
[C---:B------:R-:W-:Y:S01]  /*0a00*/  LOP3.LUT R144, R20.reuse, 0x6, R193, 0xfe, !PT ;  /* 0x0000000614907812 */ /* 0x040fe200078efec1 */
[----:B------:R-:W-:Y:S01]  /*0a10*/  IMAD R147, R7, 0x40, R219 ;  /* 0x0000004007937824 */ /* 0x000fe200078e02db */
[----:B------:R-:W-:Y:S01]  /*0a20*/  LOP3.LUT R143, R20, 0x8, R193, 0xfe, !PT ;  /* 0x00000008148f7812 */ /* 0x000fe200078efec1 */
[----:B------:R-:W-:Y:S01]  /*0a30*/  STL [R1+0x80], R146 ;  /* 0x0000809201007387 */ /* 0x000fe20000100800 */
[----:B------:R-:W-:Y:S02]  /*0a40*/  IABS R12, R0 ;  /* 0x00000000000c7213 */ /* 0x000fe40000000000 */
[----:B------:R-:W-:-:S02]  /*0a50*/  IABS R13, R146 ;  /* 0x00000092000d7213 */ /* 0x000fc40000000000 */
[----:B------:R-:W-:Y:S01]  /*0a60*/  IABS R17, R144 ;  /* 0x0000009000117213 */ /* 0x000fe20000000000 */
[----:B------:R-:W-:Y:S01]  /*0a70*/  IMAD.HI.U32 R6, R4, R12, RZ ;  /* 0x0000000c04067227 */ /* 0x000fe200078e00ff */
[----:B------:R-:W-:Y:S02]  /*0a80*/  IABS R19, R143 ;  /* 0x0000008f00137213 */ /* 0x000fe40000000000 */
[--C-:B------:R-:W-:Y:S01]  /*0a90*/  LOP3.LUT R145, R20, 0x4, R193.reuse, 0xfe, !PT ;  /* 0x0000000414917812 */ /* 0x100fe200078efec1 */
[----:B------:R-:W-:Y:S01]  /*0aa0*/  IMAD.HI.U32 R8, R4, R13, RZ ;  /* 0x0000000d04087227 */ /* 0x000fe200078e00ff */
[--C-:B------:R-:W-:Y:S02]  /*0ab0*/  LOP3.LUT R142, R20, 0xa, R193.reuse, 0xfe, !PT ;  /* 0x0000000a148e7812 */ /* 0x100fe400078efec1 */
[----:B------:R-:W-:Y:S01]  /*0ac0*/  IABS R15, R145 ;  /* 0x00000091000f7213 */ /* 0x000fe20000000000 */
[----:B------:R-:W-:Y:S01]  /*0ad0*/  IMAD.HI.U32 R10, R4, R17, RZ ;  /* 0x00000011040a7227 */ /* 0x000fe200078e00ff */
[C-C-:B------:R-:W-:Y:S01]  /*0ae0*/  LOP3.LUT R141, R20.reuse, 0xc, R193.reuse, 0xfe, !PT ;  /* 0x0000000c148d7812 */ /* 0x140fe200078efec1 */
[----:B------:R-:W-:Y:S01]  /*0af0*/  STL [R1+0x7c], R145 ;  /* 0x00007c9101007387 */ /* 0x000fe20000100800 */
[--C-:B------:R-:W-:Y:S01]  /*0b00*/  LOP3.LUT R140, R20, 0xe, R193.reuse, 0xfe, !PT ;  /* 0x0000000e148c7812 */ /* 0x100fe200078efec1 */
[----:B------:R-:W-:Y:S01]  /*0b10*/  IMAD.HI.U32 R11, R4, R19, RZ ;  /* 0x00000013040b7227 */ /* 0x000fe200078e00ff */
[C-C-:B------:R-:W-:Y:S01]  /*0b20*/  LOP3.LUT R139, R20.reuse, 0x10, R193.reuse, 0xfe, !PT ;  /* 0x00000010148b7812 */ /* 0x140fe200078efec1 */
[----:B------:R-:W-:Y:S01]  /*0b30*/  STL [R1+0x8], R144 ;  /* 0x0000089001007387 */ /* 0x000fe20000100800 */
[C---:B------:R-:W-:Y:S01]  /*0b40*/  LOP3.LUT R138, R20.reuse, 0x12, R193, 0xfe, !PT ;  /* 0x00000012148a7812 */ /* 0x040fe200078efec1 */
[----:B------:R-:W-:Y:S01]  /*0b50*/  IMAD.MOV R6, RZ, RZ, -R6 ;  /* 0x000000ffff067224 */ /* 0x000fe200078e0a06 */
[----:B------:R-:W-:Y:S01]  /*0b60*/  IABS R21, R140 ;  /* 0x0000008c00157213 */ /* 0x000fe20000000000 */
[----:B------:R-:W-:Y:S01]  /*0b70*/  IMAD.MOV R14, RZ, RZ, -R8 ;  /* 0x000000ffff0e7224 */ /* 0x000fe200078e0a08 */
[----:B------:R-:W-:Y:S01]  /*0b80*/  IABS R25, R139 ;  /* 0x0000008b00197213 */ /* 0x000fe20000000000 */
[----:B------:R-:W-:Y:S01]  /*0b90*/  IMAD.MOV R18, RZ, RZ, -R10 ;  /* 0x000000ffff127224 */ /* 0x000fe200078e0a0a */
[----:B------:R-:W-:Y:S01]  /*0ba0*/  IABS R27, R138 ;  /* 0x0000008a001b7213 */ /* 0x000fe20000000000 */
[----:B------:R-:W-:Y:S01]  /*0bb0*/  IMAD.MOV R24, RZ, RZ, -R11 ;  /* 0x000000ffff187224 */ /* 0x000fe200078e0a0b */
[C-C-:B------:R-:W-:Y:S01]  /*0bc0*/  LOP3.LUT R137, R20.reuse, 0x14, R193.reuse, 0xfe, !PT ;  /* 0x0000001414897812 */ /* 0x140fe200078efec1 */
[C---:B------:R-:W-:Y:S01]  /*0bd0*/  IMAD R8, R3.reuse, R6, R12 ;  /* 0x0000000603087224 */ /* 0x040fe200078e020c */
[--C-:B------:R-:W-:Y:S01]  /*0be0*/  LOP3.LUT R131, R20, 0x1a, R193.reuse, 0xfe, !PT ;  /* 0x0000001a14837812 */ /* 0x100fe200078efec1 */
[----:B------:R-:W-:Y:S01]  /*0bf0*/  IMAD.HI.U32 R9, R4, R15, RZ ;  /* 0x0000000f04097227 */ /* 0x000fe200078e00ff */
[C---:B------:R-:W-:Y:S01]  /*0c00*/  LOP3.LUT R127, R20.reuse, 0x1e, R193, 0xfe, !PT ;  /* 0x0000001e147f7812 */ /* 0x040fe200078efec1 */
[----:B------:R-:W-:Y:S01]  /*0c10*/  STL [R1+0x4], R143 ;  /* 0x0000048f01007387 */ /* 0x000fe20000100800 */
[----:B------:R-:W-:Y:S01]  /*0c20*/  IABS R36, R131 ;  /* 0x0000008300247213 */ /* 0x000fe20000000000 */
[C---:B------:R-:W-:Y:S01]  /*0c30*/  IMAD R6, R3.reuse, R14, R13 ;  /* 0x0000000e03067224 */ /* 0x040fe200078e020d */
[----:B------:R-:W-:Y:S01]  /*0c40*/  LOP3.LUT R123, R20, 0x24, R193, 0xfe, !PT ;  /* 0x00000024147b7812 */ /* 0x000fe200078efec1 */
[C---:B------:R-:W-:Y:S01]  /*0c50*/  IMAD R12, R3.reuse, R18, R17 ;  /* 0x00000012030c7224 */ /* 0x040fe200078e0211 */
[----:B------:R-:W-:Y:S01]  /*0c60*/  IABS R17, R142 ;  /* 0x0000008e00117213 */ /* 0x000fe20000000000 */
[C---:B------:R-:W-:Y:S01]  /*0c70*/  IMAD R14, R3.reuse, R24, R19 ;  /* 0x00000018030e7224 */ /* 0x040fe200078e0213 */
[----:B------:R-:W-:Y:S01]  /*0c80*/  IABS R19, R141 ;  /* 0x0000008d00137213 */ /* 0x000fe20000000000 */
[----:B------:R-:W-:Y:S01]  /*0c90*/  IMAD.MOV R16, RZ, RZ, -R9 ;  /* 0x000000ffff107224 */ /* 0x000fe200078e0a09 */
[----:B------:R-:W-:Y:S01]  /*0ca0*/  IABS R40, R127 ;  /* 0x0000007f00287213 */ /* 0x000fe20000000000 */
[----:B------:R-:W-:Y:S01]  /*0cb0*/  IMAD.HI.U32 R9, R4, R17, RZ ;  /* 0x0000001104097227 */ /* 0x000fe200078e00ff */
[--C-:B------:R-:W-:Y:S01]  /*0cc0*/  LOP3.LUT R133, R20, 0x18, R193.reuse, 0xfe, !PT ;  /* 0x0000001814857812 */ /* 0x100fe200078efec1 */
[----:B------:R-:W-:Y:S01]  /*0cd0*/  STL [R1+0x78], R142 ;  /* 0x0000788e01007387 */ /* 0x000fe20000100800 */
[----:B------:R-:W-:Y:S01]  /*0ce0*/  IABS R46, R123 ;  /* 0x0000007b002e7213 */ /* 0x000fe20000000000 */
[----:B------:R-:W-:Y:S01]  /*0cf0*/  IMAD.HI.U32 R11, R4, R19, RZ ;  /* 0x00000013040b7227 */ /* 0x000fe200078e00ff */
[----:B------:R-:W-:Y:S01]  /*0d00*/  IABS R34, R133 ;  /* 0x0000008500227213 */ /* 0x000fe20000000000 */
[----:B------:R-:W-:Y:S01]  /*0d10*/  STL [R1+0x74], R141 ;  /* 0x0000748d01007387 */ /* 0x000fe20000100800 */
[C---:B------:R-:W-:Y:S01]  /*0d20*/  LOP3.LUT R49, R20.reuse, 0x28, R193, 0xfe, !PT ;  /* 0x0000002814317812 */ /* 0x040fe200078efec1 */
[C---:B------:R-:W-:Y:S01]  /*0d30*/  IMAD R10, R3.reuse, R16, R15 ;  /* 0x00000010030a7224 */ /* 0x040fe200078e020f */
[--C-:B------:R-:W-:Y:S01]  /*0d40*/  LOP3.LUT R51, R20, 0x2e, R193.reuse, 0xfe, !PT ;  /* 0x0000002e14337812 */ /* 0x100fe200078efec1 */
[----:B------:R-:W-:Y:S01]  /*0d50*/  IMAD.HI.U32 R13, R4, R21, RZ ;  /* 0x00000015040d7227 */ /* 0x000fe200078e00ff */
[----:B------:R-:W-:Y:S01]  /*0d60*/  IABS R50, R49 ;  /* 0x0000003100327213 */ /* 0x000fe20000000000 */
[----:B------:R-:W-:Y:S01]  /*0d70*/  STL [R1+0x70], R140 ;  /* 0x0000708c01007387 */ /* 0x000fe20000100800 */
[--C-:B------:R-:W-:Y:S01]  /*0d80*/  LOP3.LUT R125, R20, 0x22, R193.reuse, 0xfe, !PT ;  /* 0x00000022147d7812 */ /* 0x100fe200078efec1 */
[C---:B------:R-:W-:Y:S01]  /*0d90*/  IMAD.HI.U32 R15, R4.reuse, R25, RZ ;  /* 0x00000019040f7227 */ /* 0x040fe200078e00ff */
[----:B------:R-:W-:Y:S01]  /*0da0*/  IABS R56, R51 ;  /* 0x0000003300387213 */ /* 0x000fe20000000000 */
[----:B------:R-:W-:Y:S01]  /*0db0*/  STL [R1+0x6c], R139 ;  /* 0x00006c8b01007387 */ /* 0x000fe20000100800 */
[----:B------:R-:W-:Y:S01]  /*0dc0*/  IABS R44, R125 ;  /* 0x0000007d002c7213 */ /* 0x000fe20000000000 */
[----:B------:R-:W-:Y:S01]  /*0dd0*/  IMAD.HI.U32 R16, R4, R27, RZ ;  /* 0x0000001b04107227 */ /* 0x000fe200078e00ff */
[C-C-:B------:R-:W-:Y:S01]  /*0de0*/  LOP3.LUT R117, R20.reuse, 0x32, R193.reuse, 0xfe, !PT ;  /* 0x0000003214757812 */ /* 0x140fe200078efec1 */
[----:B------:R-:W-:Y:S01]  /*0df0*/  STL [R1+0x68], R138 ;  /* 0x0000688a01007387 */ /* 0x000fe20000100800 */
[----:B------:R-:W-:Y:S01]  /*0e00*/  LOP3.LUT R119, R20, 0x2c, R193, 0xfe, !PT ;  /* 0x0000002c14777812 */ /* 0x000fe200078efec1 */
[----:B------:R-:W-:Y:S01]  /*0e10*/  IMAD.MOV R18, RZ, RZ, -R9 ;  /* 0x000000ffff127224 */ /* 0x000fe200078e0a09 */
[----:B------:R-:W-:Y:S01]  /*0e20*/  IABS R60, R117 ;  /* 0x00000075003c7213 */ /* 0x000fe20000000000 */
[----:B------:R-:W-:Y:S01]  /*0e30*/  IMAD.MOV R24, RZ, RZ, -R11 ;  /* 0x000000ffff187224 */ /* 0x000fe200078e0a0b */
[----:B------:R-:W-:Y:S01]  /*0e40*/  IABS R54, R119 ;  /* 0x0000007700367213 */ /* 0x000fe20000000000 */
[----:B------:R-:W-:Y:S01]  /*0e50*/  IMAD.MOV R26, RZ, RZ, -R13 ;  /* 0x000000ffff1a7224 */ /* 0x000fe200078e0a0d */
[----:B------:R-:W-:Y:S01]  /*0e60*/  LOP3.LUT R107, R0, 0x42, RZ, 0xfc, !PT ;  /* 0x00000042006b7812 */ /* 0x000fe200078efcff */
[----:B------:R-:W-:Y:S01]  /*0e70*/  IMAD.MOV R28, RZ, RZ, -R15 ;  /* 0x000000ffff1c7224 */ /* 0x000fe200078e0a0f */
[----:B------:R-:W-:Y:S01]  /*0e80*/  LOP3.LUT R55, R20, 0x36, R193, 0xfe, !PT ;  /* 0x0000003614377812 */ /* 0x000fe200078efec1 */
[----:B------:R-:W-:Y:S01]  /*0e90*/  IMAD.MOV R30, RZ, RZ, -R16 ;  /* 0x000000ffff1e7224 */ /* 0x000fe200078e0a10 */
[----:B------:R-:W-:Y:S01]  /*0ea0*/  IABS R76, R107 ;  /* 0x0000006b004c7213 */ /* 0x000fe20000000000 */
[C---:B------:R-:W-:Y:S01]  /*0eb0*/  IMAD R16, R3.reuse, R18, R17 ;  /* 0x0000001203107224 */ /* 0x040fe200078e0211 */
[----:B------:R-:W-:Y:S01]  /*0ec0*/  IABS R64, R55 ;  /* 0x0000003700407213 */ /* 0x000fe20000000000 */
[C---:B------:R-:W-:Y:S01]  /*0ed0*/  IMAD R18, R3.reuse, R24, R19 ;  /* 0x0000001803127224 */ /* 0x040fe200078e0213 */
[C---:B------:R-:W-:Y:S01]  /*0ee0*/  LOP3.LUT R95, R0.reuse, 0x4c, RZ, 0xfc, !PT ;  /* 0x0000004c005f7812 */ /* 0x040fe200078efcff */
[C---:B------:R-:W-:Y:S01]  /*0ef0*/  IMAD R24, R3.reuse, R26, R21 ;  /* 0x0000001a03187224 */ /* 0x040fe200078e0215 */
[----:B------:R-:W-:Y:S01]  /*0f00*/  LOP3.LUT R109, R0, 0x40, RZ, 0xfc, !PT ;  /* 0x00000040006d7812 */ /* 0x000fe200078efcff */
[C---:B------:R-:W-:Y:S01]  /*0f10*/  IMAD R26, R3.reuse, R28, R25 ;  /* 0x0000001c031a7224 */ /* 0x040fe200078e0219 */
[----:B------:R-:W-:Y:S01]  /*0f20*/  IABS R86, R95 ;  /* 0x0000005f00567213 */ /* 0x000fe20000000000 */
[----:B------:R-:W-:Y:S01]  /*0f30*/  IMAD R28, R3, R30, R27 ;  /* 0x0000001e031c7224 */ /* 0x000fe200078e021b */
[----:B------:R-:W-:Y:S01]  /*0f40*/  IABS R30, R137 ;  /* 0x00000089001e7213 */ /* 0x000fe20000000000 */
[----:B------:R-:W-:Y:S01]  /*0f50*/  IMAD.HI.U32 R15, R4, R36, RZ ;  /* 0x00000024040f7227 */ /* 0x000fe200078e00ff */
[----:B------:R-:W-:Y:S01]  /*0f60*/  IABS R74, R109 ;  /* 0x0000006d004a7213 */ /* 0x000fe20000000000 */
[----:B------:R-:W-:Y:S01]  /*0f70*/  STL [R1+0x64], R137 ;  /* 0x0000648901007387 */ /* 0x000fe20000100800 */
[----:B------:R-:W-:Y:S01]  /*0f80*/  LOP3.LUT R85, R0, 0x56, RZ, 0xfc, !PT ;  /* 0x0000005600557812 */ /* 0x000fe200078efcff */
[----:B------:R-:W-:Y:S01]  /*0f90*/  IMAD.HI.U32 R9, R4, R30, RZ ;  /* 0x0000001e04097227 */ /* 0x000fe200078e00ff */
[----:B------:R-:W-:-:S02]  /*0fa0*/  LOP3.LUT R97, R0, 0x4a, RZ, 0xfc, !PT ;  /* 0x0000004a00617812 */ /* 0x000fc400078efcff */
[----:B------:R-:W-:Y:S01]  /*0fb0*/  IABS R96, R85 ;  /* 0x0000005500607213 */ /* 0x000fe20000000000 */
[----:B------:R-:W-:Y:S01]  /*0fc0*/  IMAD.MOV R9, RZ, RZ, -R9 ;  /* 0x000000ffff097224 */ /* 0x000fe200078e0a09 */
[----:B------:R-:W-:Y:S01]  /*0fd0*/  IABS R84, R97 ;  /* 0x0000006100547213 */ /* 0x000fe20000000000 */
[----:B------:R-:W-:Y:S01]  /*0fe0*/  IMAD.MOV R15, RZ, RZ, -R15 ;  /* 0x000000ffff0f7224 */ /* 0x000fe200078e0a0f */
[C---:B------:R-:W-:Y:S01]  /*0ff0*/  LOP3.LUT R75, R0.reuse, 0x60, RZ, 0xfc, !PT ;  /* 0x00000060004b7812 */ /* 0x040fe200078efcff */
[C---:B------:R-:W-:Y:S01]  /*1000*/  IMAD R30, R3.reuse, R9, R30 ;  /* 0x00000009031e7224 */ /* 0x040fe200078e021e */
[----:B------:R-:W-:Y:S01]  /*1010*/  LOP3.LUT R87, R0, 0x54, RZ, 0xfc, !PT ;  /* 0x0000005400577812 */ /* 0x000fe200078efcff */
[----:B------:R-:W-:Y:S01]  /*1020*/  IMAD.HI.U32 R9, R4, R40, RZ ;  /* 0x0000002804097227 */ /* 0x000fe200078e00ff */
[----:B------:R-:W-:Y:S02]  /*1030*/  IABS R106, R75 ;  /* 0x0000004b006a7213 */ /* 0x000fe40000000000 */
[----:B------:R-:W-:Y:S01]  /*1040*/  IABS R94, R87 ;  /* 0x00000057005e7213 */ /* 0x000fe20000000000 */
[----:B------:R-:W-:Y:S01]  /*1050*/  IMAD R36, R3, R15, R36 ;  /* 0x0000000f03247224 */ /* 0x000fe200078e0224 */
[----:B------:R-:W-:Y:S01]  /*1060*/  LOP3.LUT R65, R0, 0x6a, RZ, 0xfc, !PT ;  /* 0x0000006a00417812 */ /* 0x000fe200078efcff */
[----:B------:R-:W-:Y:S01]  /*1070*/  IMAD.HI.U32 R15, R4, R46, RZ ;  /* 0x0000002e040f7227 */ /* 0x000fe200078e00ff */
[----:B------:R-:W-:-:S02]  /*1080*/  LOP3.LUT R77, R0, 0x5e, RZ, 0xfc, !PT ;  /* 0x0000005e004d7812 */ /* 0x000fc400078efcff */
[----:B------:R-:W-:Y:S01]  /*1090*/  IABS R116, R65 ;  /* 0x0000004100747213 */ /* 0x000fe20000000000 */
[----:B------:R-:W-:Y:S01]  /*10a0*/  IMAD.MOV R9, RZ, RZ, -R9 ;  /* 0x000000ffff097224 */ /* 0x000fe200078e0a09 */
[----:B------:R-:W-:Y:S01]  /*10b0*/  IABS R104, R77 ;  /* 0x0000004d00687213 */ /* 0x000fe20000000000 */
[----:B------:R-:W-:Y:S01]  /*10c0*/  IMAD.HI.U32 R13, R4, R34, RZ ;  /* 0x00000022040d7227 */ /* 0x000fe200078e00ff */
[C---:B------:R-:W-:Y:S02]  /*10d0*/  LOP3.LUT R67, R0.reuse, 0x68, RZ, 0xfc, !PT ;  /* 0x0000006800437812 */ /* 0x040fe400078efcff */
[C---:B------:R-:W-:Y:S01]  /*10e0*/  LOP3.LUT R39, R0.reuse, 0x74, RZ, 0xfc, !PT ;  /* 0x0000007400277812 */ /* 0x040fe200078efcff */
[----:B------:R-:W-:Y:S01]  /*10f0*/  IMAD.MOV R15, RZ, RZ, -R15 ;  /* 0x000000ffff0f7224 */ /* 0x000fe200078e0a0f */
[----:B------:R-:W-:Y:S01]  /*1100*/  IABS R114, R67 ;  /* 0x0000004300727213 */ /* 0x000fe20000000000 */
[C---:B------:R-:W-:Y:S01]  /*1110*/  IMAD R40, R3.reuse, R9, R40 ;  /* 0x0000000903287224 */ /* 0x040fe200078e0228 */
[----:B------:R-:W-:Y:S01]  /*1120*/  IABS R126, R39 ;  /* 0x00000027007e7213 */ /* 0x000fe20000000000 */
[----:B------:R-:W-:Y:S01]  /*1130*/  IMAD.MOV R13, RZ, RZ, -R13 ;  /* 0x000000ffff0d7224 */ /* 0x000fe200078e0a0d */
[----:B------:R-:W-:Y:S01]  /*1140*/  LOP3.LUT R31, R0, 0x7e, RZ, 0xfc, !PT ;  /* 0x0000007e001f7812 */ /* 0x000fe200078efcff */
[----:B------:R-:W-:Y:S01]  /*1150*/  IMAD.HI.U32 R9, R4, R50, RZ ;  /* 0x0000003204097227 */ /* 0x000fe200078e00ff */
[----:B------:R-:W-:-:S02]  /*1160*/  ISETP.GT.U32.AND P1, PT, R3, R8, PT ;  /* 0x000000080300720c */ /* 0x000fc40003f24070 */
[----:B------:R-:W-:Y:S01]  /*1170*/  IABS R136, R31 ;  /* 0x0000001f00887213 */ /* 0x000fe20000000000 */
[C---:B------:R-:W-:Y:S01]  /*1180*/  IMAD R46, R3.reuse, R15, R46 ;  /* 0x0000000f032e7224 */ /* 0x040fe200078e022e */
[C---:B------:R-:W-:Y:S01]  /*1190*/  ISETP.GT.U32.AND P2, PT, R3.reuse, R6, PT ;  /* 0x000000060300720c */ /* 0x040fe20003f44070 */
[C---:B------:R-:W-:Y:S01]  /*11a0*/  IMAD R34, R3.reuse, R13, R34 ;  /* 0x0000000d03227224 */ /* 0x040fe200078e0222 */
[--C-:B------:R-:W-:Y:S01]  /*11b0*/  LOP3.LUT R135, R20, 0x16, R193.reuse, 0xfe, !PT ;  /* 0x0000001614877812 */ /* 0x100fe200078efec1 */
[----:B------:R-:W-:Y:S01]  /*11c0*/  IMAD.HI.U32 R15, R4, R56, RZ ;  /* 0x00000038040f7227 */ /* 0x000fe200078e00ff */
[C---:B------:R-:W-:Y:S02]  /*11d0*/  ISETP.GT.U32.AND P4, PT, R3.reuse, R16, PT ;  /* 0x000000100300720c */ /* 0x040fe40003f84070 */
[----:B------:R-:W-:Y:S01]  /*11e0*/  LOP3.LUT R129, R20, 0x1c, R193, 0xfe, !PT ;  /* 0x0000001c14817812 */ /* 0x000fe200078efec1 */
[----:B------:R-:W-:Y:S01]  /*11f0*/  IMAD.MOV R9, RZ, RZ, -R9 ;  /* 0x000000ffff097224 */ /* 0x000fe200078e0a09 */
[----:B------:R-:W-:Y:S01]  /*1200*/  IABS R32, R135 ;  /* 0x0000008700207213 */ /* 0x000fe20000000000 */
[----:B------:R-:W-:Y:S01]  /*1210*/  IMAD.HI.U32 R13, R4, R44, RZ ;  /* 0x0000002c040d7227 */ /* 0x000fe200078e00ff */
[----:B------:R-:W-:Y:S01]  /*1220*/  IABS R38, R129 ;  /* 0x0000008100267213 */ /* 0x000fe20000000000 */
[----:B------:R-:W-:Y:S01]  /*1230*/  STL [R1+0x60], R135 ;  /* 0x0000608701007387 */ /* 0x000fe20000100800 */
[C---:B------:R-:W-:Y:S01]  /*1240*/  ISETP.GT.U32.AND P5, PT, R3.reuse, R14, PT ;  /* 0x0000000e0300720c */ /* 0x040fe20003fa4070 */
[----:B------:R-:W-:Y:S01]  /*1250*/  IMAD.MOV R15, RZ, RZ, -R15 ;  /* 0x000000ffff0f7224 */ /* 0x000fe200078e0a0f */
[C-C-:B------:R-:W-:Y:S01]  /*1260*/  LOP3.LUT R45, R20.reuse, 0x20, R193.reuse, 0xfe, !PT ;  /* 0x00000020142d7812 */ /* 0x140fe200078efec1 */
[C---:B------:R-:W-:Y:S01]  /*1270*/  IMAD R50, R3.reuse, R9, R50 ;  /* 0x0000000903327224 */ /* 0x040fe200078e0232 */
[----:B------:R-:W-:Y:S01]  /*1280*/  LOP3.LUT R47, R20, 0x26, R193, 0xfe, !PT ;  /* 0x00000026142f7812 */ /* 0x000fe200078efec1 */
[----:B------:R-:W-:Y:S01]  /*1290*/  IMAD.MOV R13, RZ, RZ, -R13 ;  /* 0x000000ffff0d7224 */ /* 0x000fe200078e0a0d */
[----:B------:R-:W-:Y:S01]  /*12a0*/  IABS R42, R45 ;  /* 0x0000002d002a7213 */ /* 0x000fe20000000000 */
[----:B------:R-:W-:Y:S01]  /*12b0*/  IMAD.HI.U32 R9, R4, R60, RZ ;  /* 0x0000003c04097227 */ /* 0x000fe200078e00ff */
[----:B------:R-:W-:Y:S01]  /*12c0*/  IABS R48, R47 ;  /* 0x0000002f00307213 */ /* 0x000fe20000000000 */
[----:B------:R-:W-:Y:S01]  /*12d0*/  STL [R1+0x5c], R133 ;  /* 0x00005c8501007387 */ /* 0x000fe20000100800 */
[C-C-:B------:R-:W-:Y:S01]  /*12e0*/  LOP3.LUT R121, R20.reuse, 0x2a, R193.reuse, 0xfe, !PT ;  /* 0x0000002a14797812 */ /* 0x140fe200078efec1 */
[C---:B------:R-:W-:Y:S01]  /*12f0*/  IMAD R56, R3.reuse, R15, R56 ;  /* 0x0000000f03387224 */ /* 0x040fe200078e0238 */
[----:B------:R-:W-:Y:S01]  /*1300*/  LOP3.LUT R53, R20, 0x30, R193, 0xfe, !PT ;  /* 0x0000003014357812 */ /* 0x000fe200078efec1 */
[C---:B------:R-:W-:Y:S01]  /*1310*/  IMAD R44, R3.reuse, R13, R44 ;  /* 0x0000000d032c7224 */ /* 0x040fe200078e022c */
[----:B------:R-:W-:Y:S01]  /*1320*/  IABS R52, R121 ;  /* 0x0000007900347213 */ /* 0x000fe20000000000 */
[----:B------:R-:W-:Y:S01]  /*1330*/  IMAD.MOV R15, RZ, RZ, -R9 ;  /* 0x000000ffff0f7224 */ /* 0x000fe200078e0a09 */
[----:B------:R-:W-:Y:S01]  /*1340*/  IABS R58, R53 ;  /* 0x00000035003a7213 */ /* 0x000fe20000000000 */
[----:B------:R-:W-:Y:S01]  /*1350*/  IMAD.HI.U32 R13, R4, R54, RZ ;  /* 0x00000036040d7227 */ /* 0x000fe200078e00ff */
[C-C-:B------:R-:W-:Y:S01]  /*1360*/  LOP3.LUT R115, R20.reuse, 0x34, R193.reuse, 0xfe, !PT ;  /* 0x0000003414737812 */ /* 0x140fe200078efec1 */
[----:B------:R-:W-:Y:S01]  /*1370*/  STL [R1+0x58], R131 ;  /* 0x0000588301007387 */ /* 0x000fe20000100800 */
        /* <DEDUP_REMOVED lines=14> */
[----:B------:R-:W-:Y:S01]  /*1460*/  LOP3.LUT R59, R20, 0x3e, R193, 0xfe, !PT ;  /* 0x0000003e143b7812 */ /* 0x000fe200078efec1 */
[----:B------:R-:W-:Y:S01]  /*1470*/  STL [R1+0x50], R127 ;  /* 0x0000507f01007387 */ /* 0x000fe20000100800 */
[C---:B------:R-:W-:Y:S01]  /*1480*/  LOP3.LUT R105, R0.reuse, 0x44, RZ, 0xfc, !PT ;  /* 0x0000004400697812 */ /* 0x040fe200078efcff */
[C---:B------:R-:W-:Y:S01]  /*1490*/  IMAD R76, R3.reuse, R15, R76 ;  /* 0x0000000f034c7224 */ /* 0x040fe200078e024c */
[----:B------:R-:W-:Y:S01]  /*14a0*/  LOP3.LUT R103, R0, 0x46, RZ, 0xfc, !PT ;  /* 0x0000004600677812 */ /* 0x000fe200078efcff */
[----:B------:R-:W-:Y:S01]  /*14b0*/  IMAD.MOV R13, RZ, RZ, -R13 ;  /* 0x000000ffff0d7224 */ /* 0x000fe200078e0a0d */
[----:B------:R-:W-:Y:S01]  /*14c0*/  IABS R72, R59 ;  /* 0x0000003b00487213 */ /* 0x000fe20000000000 */
[----:B------:R-:W-:Y:S01]  /*14d0*/  IMAD.HI.U32 R15, R4, R86, RZ ;  /* 0x00000056040f7227 */ /* 0x000fe200078e00ff */
[----:B------:R-:W-:Y:S01]  /*14e0*/  IABS R78, R105 ;  /* 0x00000069004e7213 */ /* 0x000fe20000000000 */
[----:B------:R-:W-:Y:S01]  /*14f0*/  STL [R1+0x4c], R45 ;  /* 0x00004c2d01007387 */ /* 0x000fe20000100800 */
[----:B------:R-:W-:Y:S01]  /*1500*/  IABS R80, R103 ;  /* 0x0000006700507213 */ /* 0x000fe20000000000 */
[C---:B------:R-:W-:Y:S01]  /*1510*/  IMAD R64, R3.reuse, R13, R64 ;  /* 0x0000000d03407224 */ /* 0x040fe200078e0240 */
[C---:B------:R-:W-:Y:S01]  /*1520*/  LOP3.LUT R99, R0.reuse, 0x48, RZ, 0xfc, !PT ;  /* 0x0000004800637812 */ /* 0x040fe200078efcff */
[----:B------:R-:W-:Y:S01]  /*1530*/  IMAD.MOV R15, RZ, RZ, -R15 ;  /* 0x000000ffff0f7224 */ /* 0x000fe200078e0a0f */
[----:B------:R-:W-:Y:S01]  /*1540*/  LOP3.LUT R93, R0, 0x4e, RZ, 0xfc, !PT ;  /* 0x0000004e005d7812 */ /* 0x000fe200078efcff */
        /* <DEDUP_REMOVED lines=11> */
[----:B------:R-:W-:Y:S01]  /*1600*/  LOP3.LUT R91, R0, 0x50, RZ, 0xfc, !PT ;  /* 0x00000050005b7812 */ /* 0x000fe200078efcff */
[C---:B------:R-:W-:Y:S01]  /*1610*/  IMAD R74, R3.reuse, R13, R74 ;  /* 0x0000000d034a7224 */ /* 0x040fe200078e024a */
[----:B------:R-:W-:Y:S01]  /*1620*/  IABS R98, R83 ;  /* 0x0000005300627213 */ /* 0x000fe20000000000 */
[----:B------:R-:W-:Y:S01]  /*1630*/  IMAD.MOV R15, RZ, RZ, -R15 ;  /* 0x000000ffff0f7224 */ /* 0x000fe200078e0a0f */
[----:B------:R-:W-:Y:S01]  /*1640*/  IABS R90, R91 ;  /* 0x0000005b005a7213 */ /* 0x000fe20000000000 */
[----:B------:R-:W-:Y:S01]  /*1650*/  IMAD.HI.U32 R13, R4, R84, RZ ;  /* 0x00000054040d7227 */ /* 0x000fe200078e00ff */
[C---:B------:R-:W-:Y:S01]  /*1660*/  LOP3.LUT R79, R0.reuse, 0x5c, RZ, 0xfc, !PT ;  /* 0x0000005c004f7812 */ /* 0x040fe200078efcff */
[----:B------:R-:W-:Y:S01]  /*1670*/  STL [R1+0x40], R47 ;  /* 0x0000402f01007387 */ /* 0x000fe20000100800 */
[C---:B------:R-:W-:Y:S01]  /*1680*/  LOP3.LUT R81, R0.reuse, 0x5a, RZ, 0xfc, !PT ;  /* 0x0000005a00517812 */ /* 0x040fe200078efcff */
[C---:B------:R-:W-:Y:S01]  /*1690*/  IMAD R96, R3.reuse, R15, R96 ;  /* 0x0000000f03607224 */ /* 0x040fe200078e0260 */
[----:B------:R-:W-:Y:S01]  /*16a0*/  IABS R102, R79 ;  /* 0x0000004f00667213 */ /* 0x000fe20000000000 */
        /* <DEDUP_REMOVED lines=21> */
[C---:B------:R-:W-:Y:S01]  /*1800*/  LOP3.LUT R41, R0.reuse, 0x72, RZ, 0xfc, !PT ;  /* 0x0000007200297812 */ /* 0x040fe200078efcff */
[C---:B------:R-:W-:Y:S01]  /*1810*/  IMAD R94, R3.reuse, R13, R94 ;  /* 0x0000000d035e7224 */ /* 0x040fe200078e025e */
[----:B------:R-:W-:Y:S01]  /*1820*/  IABS R122, R43 ;  /* 0x0000002b007a7213 */ /* 0x000fe20000000000 */
[----:B------:R-:W-:Y:S01]  /*1830*/  IMAD.MOV R15, RZ, RZ, -R15 ;  /* 0x000000ffff0f7224 */ /* 0x000fe200078e0a0f */
[----:B------:R-:W-:Y:S01]  /*1840*/  LOP3.LUT R37, R0, 0x76, RZ, 0xfc, !PT ;  /* 0x0000007600257812 */ /* 0x000fe200078efcff */
[----:B------:R-:W-:Y:S01]  /*1850*/  IMAD.HI.U32 R13, R4, R104, RZ ;  /* 0x00000068040d7227 */ /* 0x000fe200078e00ff */
[----:B------:R-:W-:Y:S01]  /*1860*/  LOP3.LUT R63, R0, 0x6c, RZ, 0xfc, !PT ;  /* 0x0000006c003f7812 */ /* 0x000fe200078efcff */
[----:B------:R-:W-:Y:S01]  /*1870*/  STL [R1+0x30], R51 ;  /* 0x0000303301007387 */ /* 0x000fe20000100800 */
[----:B------:R-:W-:Y:S01]  /*1880*/  IABS R124, R41 ;  /* 0x00000029007c7213 */ /* 0x000fe20000000000 */
[C---:B------:R-:W-:Y:S01]  /*1890*/  IMAD R116, R3.reuse, R15, R116 ;  /* 0x0000000f03747224 */ /* 0x040fe200078e0274 */
[----:B------:R-:W-:Y:S01]  /*18a0*/  IABS R15, R147 ;  /* 0x00000093000f7213 */ /* 0x000fe20000000000 */
[----:B------:R-:W-:Y:S01]  /*18b0*/  IMAD.MOV R13, RZ, RZ, -R13 ;  /* 0x000000ffff0d7224 */ /* 0x000fe200078e0a0d */
[----:B------:R-:W-:Y:S01]  /*18c0*/  IABS R128, R37 ;  /* 0x0000002500807213 */ /* 0x000fe20000000000 */
[----:B------:R-:W-:Y:S01]  /*18d0*/  @!P1 IMAD.IADD R8, R8, 0x1, -R3 ;  /* 0x0000000108089824 */ /* 0x000fe200078e0a03 */
[----:B------:R-:W-:Y:S01]  /*18e0*/  IABS R118, R63 ;  /* 0x0000003f00767213 */ /* 0x000fe20000000000 */
[C---:B------:R-:W-:Y:S01]  /*18f0*/  IMAD R104, R3.reuse, R13, R104 ;  /* 0x0000000d03687224 */ /* 0x040fe200078e0268 */
[----:B------:R-:W-:Y:S01]  /*1900*/  LOP3.LUT R35, R0, 0x78, RZ, 0xfc, !PT ;  /* 0x0000007800237812 */ /* 0x000fe200078efcff */
[----:B------:R-:W-:Y:S01]  /*1910*/  IMAD.HI.U32 R13, R4, R114, RZ ;  /* 0x00000072040d7227 */ /* 0x000fe200078e00ff */
[----:B------:R-:W-:Y:S01]  /*1920*/  ISETP.GT.U32.AND P3, PT, R3, R8, PT ;  /* 0x000000080300720c */ /* 0x000fe20003f64070 */
[----:B------:R-:W-:Y:S01]  /*1930*/  STL [R1+0x2c], R53 ;  /* 0x00002c3501007387 */ /* 0x000fe20000100800 */
[C---:B------:R-:W-:Y:S01]  /*1940*/  LOP3.LUT R33, R0.reuse, 0x7a, RZ, 0xfc, !PT ;  /* 0x0000007a00217812 */ /* 0x040fe200078efcff */
[----:B------:R-:W-:Y:S01]  /*1950*/  IMAD.HI.U32 R5, R5, R15, RZ ;  /* 0x0000000f05057227 */ /* 0x000fe200078e00ff */
[----:B------:R-:W-:Y:S01]  /*1960*/  LOP3.LUT R29, R0, 0x7c, RZ, 0xfc, !PT ;  /* 0x0000007c001d7812 */ /* 0x000fe200078efcff */
[----:B------:R-:W-:Y:S01]  /*1970*/  STL [R1+0x28], R117 ;  /* 0x0000287501007387 */ /* 0x000fe20000100800 */
[----:B------:R-:W-:Y:S01]  /*1980*/  IABS R130, R35 ;  /* 0x0000002300827213 */ /* 0x000fe20000000000 */
[----:B------:R-:W-:Y:S01]  /*1990*/  IMAD.MOV R13, RZ, RZ, -R13 ;  /* 0x000000ffff0d7224 */ /* 0x000fe200078e0a0d */
[----:B------:R-:W-:Y:S01]  /*19a0*/  IABS R132, R33 ;  /* 0x0000002100847213 */ /* 0x000fe20000000000 */
[----:B------:R-:W-:Y:S01]  /*19b0*/  IMAD.MOV R5, RZ, RZ, -R5 ;  /* 0x000000ffff057224 */ /* 0x000fe200078e0a05 */
[----:B------:R-:W-:Y:S01]  /*19c0*/  IABS R134, R29 ;  /* 0x0000001d00867213 */ /* 0x000fe20000000000 */
[----:B------:R-:W-:Y:S01]  /*19d0*/  IMAD R114, R3, R13, R114 ;  /* 0x0000000d03727224 */ /* 0x000fe200078e0272 */
[----:B------:R-:W-:Y:S01]  /*19e0*/  STL [R1+0x24], R115 ;  /* 0x0000247301007387 */ /* 0x000fe20000100800 */
[----:B------:R-:W-:Y:S01]  /*19f0*/  IMAD R5, R2, R5, R15 ;  /* 0x0000000502057224 */ /* 0x000fe200078e020f */
[----:B------:R-:W1:Y:S01]  /*1a00*/  LDC.64 R20, c[0x0][0x3a8] ;  /* 0x0000ea00ff147b82 */ /* 0x000e620000000a00 */
[----:B------:R-:W-:Y:S01]  /*1a10*/  IMAD.HI.U32 R13, R4, R126, RZ ;  /* 0x0000007e040d7227 */ /* 0x000fe200078e00ff */
[----:B------:R-:W-:Y:S01]  /*1a20*/  STL [R1+0x20], R55 ;  /* 0x0000203701007387 */ /* 0x000fe20000100800 */
[----:B------:R-:W-:-:S02]  /*1a30*/  LOP3.LUT R25, R193, 0x8, RZ, 0xfc, !PT ;  /* 0x00000008c1197812 */ /* 0x000fc400078efcff */
[----:B------:R-:W-:Y:S01]  /*1a40*/  IMAD.MOV R13, RZ, RZ, -R13 ;  /* 0x000000ffff0d7224 */ /* 0x000fe200078e0a0d */
[----:B------:R-:W-:Y:S01]  /*1a50*/  ISETP.GT.U32.AND P0, PT, R2, R5, PT ;  /* 0x000000050200720c */ /* 0x000fe20003f04070 */
[----:B------:R-:W-:Y:S01]  /*1a60*/  @!P2 IMAD.IADD R6, R6, 0x1, -R3 ;  /* 0x000000010606a824 */ /* 0x000fe200078e0a03 */
[C---:B------:R-:W-:Y:S01]  /*1a70*/  ISETP.GT.U32.AND P2, PT, R3.reuse, R10, PT ;  /* 0x0000000a0300720c */ /* 0x040fe20003f44070 */
[C---:B------:R-:W-:Y:S01]  /*1a80*/  IMAD R126, R3.reuse, R13, R126 ;  /* 0x0000000d037e7224 */ /* 0x040fe200078e027e */
[----:B------:R-:W-:Y:S01]  /*1a90*/  STL [R1+0x1c], R57 ;  /* 0x00001c3901007387 */ /* 0x000fe20000100800 */
[C---:B------:R-:W-:Y:S01]  /*1aa0*/  IMAD.HI.U32 R13, R4.reuse, R136, RZ ;  /* 0x00000088040d7227 */ /* 0x040fe200078e00ff */
[----:B------:R-:W-:Y:S02]  /*1ab0*/  ISETP.GT.U32.AND P6, PT, R3, R6, PT ;  /* 0x000000060300720c */ /* 0x000fe40003fc4070 */
[----:B------:R-:W-:Y:S01]  /*1ac0*/  STL [R1+0x18], R113 ;  /* 0x0000187101007387 */ /* 0x000fe20000100800 */
[----:B------:R-:W-:Y:S01]  /*1ad0*/  IMAD.MOV R13, RZ, RZ, -R13 ;  /* 0x000000ffff0d7224 */ /* 0x000fe200078e0a0d */
[----:B------:R-:W-:Y:S01]  /*1ae0*/  LOP3.LUT R15, R193, 0x10, RZ, 0xfc, !PT ;  /* 0x00000010c10f7812 */ /* 0x000fe200078efcff */
[----:B------:R-:W-:Y:S01]  /*1af0*/  IMAD.HI.U32 R11, R4, R32, RZ ;  /* 0x00000020040b7227 */ /* 0x000fe200078e00ff */
[----:B------:R-:W-:Y:S03]  /*1b00*/  STL [R1+0x14], R111 ;  /* 0x0000146f01007387 */ /* 0x000fe60000100800 */
[----:B------:R-:W-:Y:S01]  /*1b10*/  @!P0 IMAD.IADD R5, R5, 0x1, -R2 ;  /* 0x0000000105058824 */ /* 0x000fe200078e0a02 */
[----:B------:R-:W-:Y:S01]  /*1b20*/  STL [R1+0x10], R59 ;  /* 0x0000103b01007387 */ /* 0x000fe20000100800 */
[----:B------:R-:W-:-:S02]  /*1b30*/  IMAD R136, R3, R13, R136 ;  /* 0x0000000d03887224 */ /* 0x000fc400078e0288 */
[--C-:B------:R-:W-:Y:S01]  /*1b40*/  @!P2 IMAD.IADD R10, R10, 0x1, -R3.reuse ;  /* 0x000000010a0aa824 */ /* 0x100fe200078e0a03 */
[----:B------:R-:W-:Y:S01]  /*1b50*/  ISETP.GT.U32.AND P0, PT, R2, R5, PT ;  /* 0x000000050200720c */ /* 0x000fe20003f04070 */
[----:B------:R-:W-:Y:S01]  /*1b60*/  @!P3 IMAD.IADD R8, R8, 0x1, -R3 ;  /* 0x000000010808b824 */ /* 0x000fe200078e0a03 */
[C---:B------:R-:W-:Y:S01]  /*1b70*/  ISETP.GT.U32.AND P1, PT, R3.reuse, R136, PT ;  /* 0x000000880300720c */ /* 0x040fe20003f24070 */
[----:B------:R-:W-:Y:S01]  /*1b80*/  IMAD.HI.U32 R17, R4, R38, RZ ;  /* 0x0000002604117227 */ /* 0x000fe200078e00ff */
[C---:B------:R-:W-:Y:S01]  /*1b90*/  ISETP.GT.U32.AND P2, PT, R3.reuse, R28, PT ;  /* 0x0000001c0300720c */ /* 0x040fe20003f44070 */
[----:B------:R-:W-:Y:S01]  /*1ba0*/  STL [R1+0xc], R109 ;  /* 0x00000c6d01007387 */ /* 0x000fe20000100800 */
[C---:B------:R-:W-:Y:S01]  /*1bb0*/  ISETP.GT.U32.AND P3, PT, R3.reuse, R24, PT ;  /* 0x000000180300720c */ /* 0x040fe20003f64070 */
[----:B------:R-:W-:Y:S02]  /*1bc0*/  IMAD.MOV R11, RZ, RZ, -R11 ;  /* 0x000000ffff0b7224 */ /* 0x000fe400078e0a0b */
[----:B------:R-:W-:Y:S01]  /*1bd0*/  @!P4 IMAD.IADD R16, R16, 0x1, -R3 ;  /* 0x000000011010c824 */ /* 0x000fe200078e0a03 */
[----:B------:R-:W-:Y:S01]  /*1be0*/  ISETP.GT.U32.AND P4, PT, R3, R34, PT ;  /* 0x000000220300720c */ /* 0x000fe20003f84070 */
[----:B------:R-:W-:Y:S01]  /*1bf0*/  IMAD.MOV R17, RZ, RZ, -R17 ;  /* 0x000000ffff117224 */ /* 0x000fe200078e0a11 */
[----:B------:R-:W-:Y:S01]  /*1c00*/  STL [R1+0xc8], R107 ;  /* 0x0000c86b01007387 */ /* 0x000fe20000100800 */
[----:B------:R-:W-:Y:S01]  /*1c10*/  @!P0 IMAD.IADD R5, R5, 0x1, -R2 ;  /* 0x0000000105058824 */ /* 0x000fe200078e0a02 */
[C---:B------:R-:W-:Y:S01]  /*1c20*/  ISETP.GT.U32.AND P0, PT, R3.reuse, R12, PT ;  /* 0x0000000c0300720c */ /* 0x040fe20003f04070 */
[----:B------:R-:W-:Y:S01]  /*1c30*/  @!P1 IMAD.IADD R136, R136, 0x1, -R3 ;  /* 0x0000000188889824 */ /* 0x000fe200078e0a03 */
[C---:B------:R-:W-:Y:S01]  /*1c40*/  ISETP.GT.U32.AND P1, PT, R3.reuse, R18, PT ;  /* 0x000000120300720c */ /* 0x040fe20003f24070 */
[C---:B------:R-:W-:Y:S01]  /*1c50*/  IMAD R32, R3.reuse, R11, R32 ;  /* 0x0000000b03207224 */ /* 0x040fe200078e0220 */
[----:B------:R-:W-:Y:S01]  /*1c60*/  SHF.R.S32.HI R2, RZ, 0x6, R101 ;  /* 0x00000006ff027819 */ /* 0x000fe20000011465 */
[--C-:B------:R-:W-:Y:S01]  /*1c70*/  @!P2 IMAD.IADD R28, R28, 0x1, -R3.reuse ;  /* 0x000000011c1ca824 */ /* 0x100fe200078e0a03 */
[----:B------:R-:W-:Y:S01]  /*1c80*/  STL [R1+0xc4], R105 ;  /* 0x0000c46901007387 */ /* 0x000fe20000100800 */
[C---:B------:R-:W-:Y:S01]  /*1c90*/  IMAD R38, R3.reuse, R17, R38 ;  /* 0x0000001103267224 */ /* 0x040fe200078e0226 */
[----:B------:R-:W-:Y:S01]  /*1ca0*/  SGXT R2, R2, 0x1 ;  /* 0x000000010202781a */ /* 0x000fe20000000200 */
[--C-:B------:R-:W-:Y:S01]  /*1cb0*/  @!P6 IMAD.IADD R6, R6, 0x1, -R3.reuse ;  /* 0x000000010606e824 */ /* 0x100fe200078e0a03 */
[C---:B------:R-:W-:Y:S01]  /*1cc0*/  ISETP.GT.U32.AND P6, PT, R3.reuse, R26, PT ;  /* 0x0000001a0300720c */ /* 0x040fe20003fc4070 */
        /* <DEDUP_REMOVED lines=10> */
[----:B------:R-:W-:Y:S01]  /*1d70*/  IMAD.HI.U32 R11, R4, R42, RZ ;  /* 0x0000002a040b7227 */ /* 0x000fe200078e00ff */
[C---:B------:R-:W-:Y:S01]  /*1d80*/  ISETP.GT.U32.AND P4, PT, R3.reuse, R18, PT ;  /* 0x000000120300720c */ /* 0x040fe20003f84070 */
[----:B------:R-:W-:Y:S02]  /*1d90*/  STL [R1+0x100], R103 ;  /* 0x0001006701007387 */ /* 0x000fe40000100800 */
        /* <DEDUP_REMOVED lines=8> */
[----:B------:R-:W-:Y:S01]  /*1e20*/  @!P5 IMAD.IADD R32, R32, 0x1, -R3 ;  /* 0x000000012020d824 */ /* 0x000fe200078e0a03 */
[C---:B------:R-:W-:Y:S01]  /*1e30*/  ISETP.GT.U32.AND P5, PT, R3.reuse, R16, PT ;  /* 0x000000100300720c */ /* 0x040fe20003fa4070 */
[----:B------:R-:W-:Y:S01]  /*1e40*/  IMAD.MOV R11, RZ, RZ, -R11 ;  /* 0x000000ffff0b7224 */ /* 0x000fe200078e0a0b */
[----:B------:R-:W-:Y:S01]  /*1e50*/  STL [R1+0xfc], R99 ;  /* 0x0000fc6301007387 */ /* 0x000fe20000100800 */
[--C-:B------:R-:W-:Y:S01]  /*1e60*/  @!P3 IMAD.IADD R38, R38, 0x1, -R3.reuse ;  /* 0x000000012626b824 */ /* 0x100fe200078e0a03 */
[C---:B------:R-:W-:Y:S01]  /*1e70*/  ISETP.GT.U32.AND P3, PT, R3.reuse, R26, PT ;  /* 0x0000001a0300720c */ /* 0x040fe20003f64070 */
[C---:B------:R-:W-:Y:S01]  /*1e80*/  IMAD R42, R3.reuse, R11, R42 ;  /* 0x0000000b032a7224 */ /* 0x040fe200078e022a */
[----:B------:R-:W-:Y:S01]  /*1e90*/  STL [R1+0xf8], R97 ;  /* 0x0000f86101007387 */ /* 0x000fe20000100800 */
[--C-:B------:R-:W-:Y:S01]  /*1ea0*/  @!P0 IMAD.IADD R14, R14, 0x1, -R3.reuse ;  /* 0x000000010e0e8824 */ /* 0x100fe200078e0a03 */
[C---:B------:R-:W-:Y:S01]  /*1eb0*/  ISETP.GT.U32.AND P0, PT, R3.reuse, R30, PT ;  /* 0x0000001e0300720c */ /* 0x040fe20003f04070 */
[--C-:B------:R-:W-:Y:S01]  /*1ec0*/  @!P4 IMAD.IADD R18, R18, 0x1, -R3.reuse ;  /* 0x000000011212c824 */ /* 0x100fe200078e0a03 */
[C---:B------:R-:W-:Y:S01]  /*1ed0*/  ISETP.GT.U32.AND P4, PT, R3.reuse, R34, PT ;  /* 0x000000220300720c */ /* 0x040fe20003f84070 */
[--C-:B------:R-:W-:Y:S01]  /*1ee0*/  @!P1 IMAD.IADD R24, R24, 0x1, -R3.reuse ;  /* 0x0000000118189824 */ /* 0x100fe200078e0a03 */
[C---:B------:R-:W-:Y:S01]  /*1ef0*/  ISETP.GT.U32.AND P1, PT, R3.reuse, R36, PT ;  /* 0x000000240300720c */ /* 0x040fe20003f24070 */
[----:B------:R-:W-:Y:S01]  /*1f00*/  IMAD.HI.U32 R17, R4, R48, RZ ;  /* 0x0000003004117227 */ /* 0x000fe200078e00ff */
[----:B------:R-:W-:Y:S03]  /*1f10*/  STL [R1+0xf4], R95 ;  /* 0x0000f45f01007387 */ /* 0x000fe60000100800 */
[----:B------:R-:W-:Y:S01]  /*1f20*/  @!P2 IMAD.IADD R28, R28, 0x1, -R3 ;  /* 0x000000011c1ca824 */ /* 0x000fe200078e0a03 */
[----:B------:R-:W-:Y:S01]  /*1f30*/  ISETP.GT.U32.AND P2, PT, R3, R42, PT ;  /* 0x0000002a0300720c */ /* 0x000fe20003f44070 */
[----:B------:R-:W-:Y:S01]  /*1f40*/  IMAD.MOV R17, RZ, RZ, -R17 ;  /* 0x000000ffff117224 */ /* 0x000fe200078e0a11 */
[----:B------:R-:W-:Y:S01]  /*1f50*/  STL [R1+0xf0], R93 ;  /* 0x0000f05d01007387 */ /* 0x000fe20000100800 */
[----:B------:R-:W-:-:S03]  /*1f60*/  IMAD.HI.U32 R11, R4, R52, RZ ;  /* 0x00000034040b7227 */ /* 0x000fc600078e00ff */
[----:B------:R-:W-:Y:S01]  /*1f70*/  STL [R1+0xec], R91 ;  /* 0x0000ec5b01007387 */ /* 0x000fe20000100800 */
[--C-:B------:R-:W-:Y:S01]  /*1f80*/  @!P5 IMAD.IADD R16, R16, 0x1, -R3.reuse ;  /* 0x000000011010d824 */ /* 0x100fe200078e0a03 */
[C---:B------:R-:W-:Y:S01]  /*1f90*/  ISETP.GT.U32.AND P5, PT, R3.reuse, R32, PT ;  /* 0x000000200300720c */ /* 0x040fe20003fa4070 */
[C---:B------:R-:W-:Y:S01]  /*1fa0*/  IMAD R48, R3.reuse, R17, R48 ;  /* 0x0000001103307224 */ /* 0x040fe200078e0230 */
[----:B------:R-:W-:Y:S01]  /*1fb0*/  STL [R1+0xe8], R89 ;  /* 0x0000e85901007387 */ /* 0x000fe20000100800 */
[--C-:B------:R-:W-:Y:S01]  /*1fc0*/  @!P6 IMAD.IADD R10, R10, 0x1, -R3.reuse ;  /* 0x000000010a0ae824 */ /* 0x100fe200078e0a03 */
[C---:B------:R-:W-:Y:S01]  /*1fd0*/  ISETP.GT.U32.AND P6, PT, R3.reuse, R38, PT ;  /* 0x000000260300720c */ /* 0x040fe20003fc4070 */
[----:B------:R-:W-:Y:S01]  /*1fe0*/  @!P3 IMAD.IADD R26, R26, 0x1, -R3 ;  /* 0x000000011a1ab824 */ /* 0x000fe200078e0a03 */
[C---:B------:R-:W-:Y:S01]  /*1ff0*/  ISETP.GT.U32.AND P3, PT, R3.reuse, R40, PT ;  /* 0x000000280300720c */ /* 0x040fe20003f64070 */
[----:B------:R-:W-:Y:S01]  /*2000*/  IMAD.HI.U32 R17, R4, R58, RZ ;  /* 0x0000003a04117227 */ /* 0x000fe200078e00ff */
[----:B------:R-:W-:Y:S03]  /*2010*/  STL [R1+0xe4], R87 ;  /* 0x0000e45701007387 */ /* 0x000fe60000100800 */
[----:B------:R-:W-:Y:S01]  /*2020*/  IMAD.MOV R11, RZ, RZ, -R11 ;  /* 0x000000ffff0b7224 */ /* 0x000fe200078e0a0b */
[----:B------:R-:W-:Y:S01]  /*2030*/  STL [R1+0xe0], R85 ;  /* 0x0000e05501007387 */ /* 0x000fe20000100800 */
        /* <DEDUP_REMOVED lines=8> */
[----:B------:R-:W-:-:S02]  /*20c0*/  IMAD R52, R3, R11, R52 ;  /* 0x0000000b03347224 */ /* 0x000fc400078e0234 */
[----:B------:R-:W-:Y:S01]  /*20d0*/  IMAD.HI.U32 R11, R4, R62, RZ ;  /* 0x0000003e040b7227 */ /* 0x000fe200078e00ff */
[----:B------:R-:W-:Y:S03]  /*20e0*/  STL [R1+0xd8], R81 ;  /* 0x0000d85101007387 */ /* 0x000fe60000100800 */
[----:B------:R-:W-:Y:S01]  /*20f0*/  @!P2 IMAD.IADD R42, R42, 0x1, -R3 ;  /* 0x000000012a2aa824 */ /* 0x000fe200078e0a03 */
[C---:B------:R-:W-:Y:S01]  /*2100*/  ISETP.GT.U32.AND P2, PT, R3.reuse, R56, PT ;  /* 0x000000380300720c */ /* 0x040fe20003f44070 */
[C---:B------:R-:W-:Y:S01]  /*2110*/  IMAD R58, R3.reuse, R17, R58 ;  /* 0x00000011033a7224 */ /* 0x040fe200078e023a */
[----:B------:R-:W-:Y:S01]  /*2120*/  STL [R1+0xd4], R79 ;  /* 0x0000d44f01007387 */ /* 0x000fe20000100800 */
[----:B------:R-:W-:Y:S02]  /*2130*/  IMAD.MOV R17, RZ, RZ, -R11 ;  /* 0x000000ffff117224 */ /* 0x000fe400078e0a0b */
        /* <DEDUP_REMOVED lines=32> */
[----:B------:R-:W-:Y:S01]  /*2340*/  @!P2 IMAD.IADD R44, R44, 0x1, -R3 ;  /* 0x000000012c2ca824 */ /* 0x000fe200078e0a03 */
[C---:B------:R-:W-:Y:S01]  /*2350*/  ISETP.GT.U32.AND P2, PT, R3.reuse, R56, PT ;  /* 0x000000380300720c */ /* 0x040fe20003f44070 */
[----:B------:R-:W-:Y:S01]  /*2360*/  IMAD R66, R3, R9, R66 ;  /* 0x0000000903427224 */ /* 0x000fe200078e0242 */
[----:B------:R-:W-:Y:S01]  /*2370*/  STL [R1+0xbc], R71 ;  /* 0x0000bc4701007387 */ /* 0x000fe20000100800 */
[----:B------:R-:W-:-:S03]  /*2380*/  IMAD.HI.U32 R9, R4, R70, RZ ;  /* 0x0000004604097227 */ /* 0x000fc600078e00ff */
[----:B------:R-:W-:Y:S01]  /*2390*/  STL [R1+0xb8], R69 ;  /* 0x0000b84501007387 */ /* 0x000fe20000100800 */
[----:B------:R-:W-:-:S03]  /*23a0*/  IMAD.HI.U32 R11, R4, R68, RZ ;  /* 0x00000044040b7227 */ /* 0x000fc600078e00ff */
[----:B------:R-:W-:Y:S01]  /*23b0*/  STL [R1+0xb4], R67 ;  /* 0x0000b44301007387 */ /* 0x000fe20000100800 */
[----:B------:R-:W-:Y:S01]  /*23c0*/  @!P5 IMAD.IADD R60, R60, 0x1, -R3 ;  /* 0x000000013c3cd824 */ /* 0x000fe200078e0a03 */
[C---:B------:R-:W-:Y:S01]  /*23d0*/  ISETP.GT.U32.AND P5, PT, R3.reuse, R48, PT ;  /* 0x000000300300720c */ /* 0x040fe20003fa4070 */
[----:B------:R-:W-:Y:S01]  /*23e0*/  IMAD.MOV R9, RZ, RZ, -R9 ;  /* 0x000000ffff097224 */ /* 0x000fe200078e0a09 */
[----:B------:R-:W-:Y:S01]  /*23f0*/  STL [R1+0xb0], R65 ;  /* 0x0000b04101007387 */ /* 0x000fe20000100800 */
[----:B------:R-:W-:Y:S01]  /*2400*/  @!P3 IMAD.IADD R42, R42, 0x1, -R3 ;  /* 0x000000012a2ab824 */ /* 0x000fe200078e0a03 */
[C---:B------:R-:W-:Y:S01]  /*2410*/  ISETP.GT.U32.AND P3, PT, R3.reuse, R54, PT ;  /* 0x000000360300720c */ /* 0x040fe20003f64070 */
[----:B------:R-:W-:Y:S01]  /*2420*/  IMAD.MOV R11, RZ, RZ, -R11 ;  /* 0x000000ffff0b7224 */ /* 0x000fe200078e0a0b */
[----:B------:R-:W-:Y:S01]  /*2430*/  STL [R1+0xac], R63 ;  /* 0x0000ac3f01007387 */ /* 0x000fe20000100800 */
[C---:B------:R-:W-:Y:S02]  /*2440*/  IMAD R70, R3.reuse, R9, R70 ;  /* 0x0000000903467224 */ /* 0x040fe400078e0246 */
[--C-:B------:R-:W-:Y:S01]  /*2450*/  @!P0 IMAD.IADD R46, R46, 0x1, -R3.reuse ;  /* 0x000000012e2e8824 */ /* 0x100fe200078e0a03 */
[C---:B------:R-:W-:Y:S01]  /*2460*/  ISETP.GT.U32.AND P0, PT, R3.reuse, R58, PT ;  /* 0x0000003a0300720c */ /* 0x040fe20003f04070 */
[--C-:B------:R-:W-:Y:S01]  /*2470*/  @!P4 IMAD.IADD R50, R50, 0x1, -R3.reuse ;  /* 0x000000013232c824 */ /* 0x100fe200078e0a03 */
[C---:B------:R-:W-:Y:S01]  /*2480*/  ISETP.GT.U32.AND P4, PT, R3.reuse, R64, PT ;  /* 0x000000400300720c */ /* 0x040fe20003f84070 */
        /* <DEDUP_REMOVED lines=14> */
[----:B------:R-:W-:Y:S02]  /*2570*/  IMAD.MOV R17, RZ, RZ, -R17 ;  /* 0x000000ffff117224 */ /* 0x000fe400078e0a11 */
[----:B------:R-:W-:Y:S01]  /*2580*/  IMAD.MOV R9, RZ, RZ, -R9 ;  /* 0x000000ffff097224 */ /* 0x000fe200078e0a09 */
[----:B------:R-:W-:Y:S01]  /*2590*/  STL [R1+0x98], R37 ;  /* 0x0000982501007387 */ /* 0x000fe20000100800 */
[----:B------:R-:W-:Y:S01]  /*25a0*/  @!P5 IMAD.IADD R48, R48, 0x1, -R3 ;  /* 0x000000013030d824 */ /* 0x000fe200078e0a03 */
[C---:B------:R-:W-:Y:S01]  /*25b0*/  ISETP.GT.U32.AND P5, PT, R3.reuse, R62, PT ;  /* 0x0000003e0300720c */ /* 0x040fe20003fa4070 */
[C---:B------:R-:W-:Y:S01]  /*25c0*/  IMAD R72, R3.reuse, R11, R72 ;  /* 0x0000000b03487224 */ /* 0x040fe200078e0248 */
[----:B------:R-:W-:Y:S01]  /*25d0*/  STL [R1+0x94], R35 ;  /* 0x0000942301007387 */ /* 0x000fe20000100800 */
[----:B------:R-:W-:-:S02]  /*25e0*/  IMAD R78, R3, R17, R78 ;  /* 0x00000011034e7224 */ /* 0x000fc400078e024e */
[C---:B------:R-:W-:Y:S01]  /*25f0*/  IMAD R80, R3.reuse, R9, R80 ;  /* 0x0000000903507224 */ /* 0x040fe200078e0250 */
[----:B------:R-:W-:Y:S01]  /*2600*/  STL [R1+0x90], R33 ;  /* 0x0000902101007387 */ /* 0x000fe20000100800 */
        /* <DEDUP_REMOVED lines=16> */
[----:B------:R-:W-:-:S02]  /*2710*/  IMAD R82, R3, R11, R82 ;  /* 0x0000000b03527224 */ /* 0x000fc400078e0252 */
[--C-:B------:R-:W-:Y:S01]  /*2720*/  @!P5 IMAD.IADD R62, R62, 0x1, -R3.reuse ;  /* 0x000000013e3ed824 */ /* 0x100fe200078e0a03 */
[C---:B------:R-:W-:Y:S01]  /*2730*/  ISETP.GT.U32.AND P5, PT, R3.reuse, R76, PT ;  /* 0x0000004c0300720c */ /* 0x040fe20003fa4070 */
[--C-:B------:R-:W-:Y:S01]  /*2740*/  @!P6 IMAD.IADD R60, R60, 0x1, -R3.reuse ;  /* 0x000000013c3ce824 */ /* 0x100fe200078e0a03 */
[C---:B------:R-:W-:Y:S01]  /*2750*/  ISETP.GT.U32.AND P6, PT, R3.reuse, R74, PT ;  /* 0x0000004a0300720c */ /* 0x040fe20003fc4070 */
[----:B------:R-:W-:Y:S01]  /*2760*/  @!P3 IMAD.IADD R68, R68, 0x1, -R3 ;  /* 0x000000014444b824 */ /* 0x000fe200078e0a03 */
[----:B------:R-:W-:Y:S01]  /*2770*/  ISETP.GT.U32.AND P3, PT, R3, R82, PT ;  /* 0x000000520300720c */ /* 0x000fe20003f64070 */
[----:B------:R-:W-:-:S04]  /*2780*/  IMAD.HI.U32 R17, R4, R88, RZ ;  /* 0x0000005804117227 */ /* 0x000fc800078e00ff */
[--C-:B------:R-:W-:Y:S01]  /*2790*/  @!P0 IMAD.IADD R72, R72, 0x1, -R3.reuse ;  /* 0x0000000148488824 */ /* 0x100fe200078e0a03 */
[C---:B------:R-:W-:Y:S01]  /*27a0*/  ISETP.GT.U32.AND P0, PT, R3.reuse, R86, PT ;  /* 0x000000560300720c */ /* 0x040fe20003f04070 */
[--C-:B------:R-:W-:Y:S01]  /*27b0*/  @!P4 IMAD.IADD R78, R78, 0x1, -R3.reuse ;  /* 0x000000014e4ec824 */ /* 0x100fe200078e0a03 */
[C---:B------:R-:W-:Y:S01]  /*27c0*/  ISETP.GT.U32.AND P4, PT, R3.reuse, R68, PT ;  /* 0x000000440300720c */ /* 0x040fe20003f84070 */
[----:B------:R-:W-:Y:S01]  /*27d0*/  @!P1 IMAD.IADD R80, R80, 0x1, -R3 ;  /* 0x0000000150509824 */ /* 0x000fe200078e0a03 */
[C---:B------:R-:W-:Y:S01]  /*27e0*/  ISETP.GT.U32.AND P1, PT, R3.reuse, R70, PT ;  /* 0x000000460300720c */ /* 0x040fe20003f24070 */
[----:B------:R-:W-:Y:S02]  /*27f0*/  IMAD.MOV R17, RZ, RZ, -R17 ;  /* 0x000000ffff117224 */ /* 0x000fe400078e0a11 */
[----:B------:R-:W-:Y:S01]  /*2800*/  @!P2 IMAD.IADD R84, R84, 0x1, -R3 ;  /* 0x000000015454a824 */ /* 0x000fe200078e0a03 */
[C---:B------:R-:W-:Y:S01]  /*2810*/  ISETP.GT.U32.AND P2, PT, R3.reuse, R136, PT ;  /* 0x000000880300720c */ /* 0x040fe20003f44070 */
[----:B------:R-:W-:-:S02]  /*2820*/  IMAD R88, R3, R17, R88 ;  /* 0x0000001103587224 */ /* 0x000fc400078e0258 */
        /* <DEDUP_REMOVED lines=11> */
[----:B------:R-:W-:Y:S01]  /*28e0*/  ISETP.GT.U32.AND P1, PT, R3, R80, PT ;  /* 0x000000500300720c */ /* 0x000fe20003f24070 */
[----:B------:R-:W-:-:S04]  /*28f0*/  IMAD.HI.U32 R11, R4, R92, RZ ;  /* 0x0000005c040b7227 */ /* 0x000fc800078e00ff */
[----:B------:R-:W-:Y:S01]  /*2900*/  @!P2 IMAD.IADD R136, R136, 0x1, -R3 ;  /* 0x000000018888a824 */ /* 0x000fe200078e0a03 */
[----:B------:R-:W-:Y:S01]  /*2910*/  ISETP.GT.U32.AND P2, PT, R3, R84, PT ;  /* 0x000000540300720c */ /* 0x000fe20003f44070 */
[----:B------:R-:W-:-:S04]  /*2920*/  IMAD.HI.U32 R17, R4, R98, RZ ;  /* 0x0000006204117227 */ /* 0x000fc800078e00ff */
[----:B------:R-:W-:Y:S02]  /*2930*/  IMAD.MOV R11, RZ, RZ, -R11 ;  /* 0x000000ffff0b7224 */ /* 0x000fe400078e0a0b */
[----:B------:R-:W-:-:S04]  /*2940*/  IMAD.HI.U32 R9, R4, R90, RZ ;  /* 0x0000005a04097227 */ /* 0x000fc800078e00ff */
[----:B------:R-:W-:Y:S01]  /*2950*/  @!P5 IMAD.IADD R66, R66, 0x1, -R3 ;  /* 0x000000014242d824 */ /* 0x000fe200078e0a03 */
[C---:B------:R-:W-:Y:S01]  /*2960*/  ISETP.GT.U32.AND P5, PT, R3.reuse, R76, PT ;  /* 0x0000004c0300720c */ /* 0x040fe20003fa4070 */
[----:B------:R-:W-:Y:S02]  /*2970*/  IMAD.MOV R17, RZ, RZ, -R17 ;  /* 0x000000ffff117224 */ /* 0x000fe400078e0a11 */
[C---:B------:R-:W-:Y:S02]  /*2980*/  IMAD R92, R3.reuse, R11, R92 ;  /* 0x0000000b035c7224 */ /* 0x040fe400078e025c */
[--C-:B------:R-:W-:Y:S01]  /*2990*/  @!P6 IMAD.IADD R88, R88, 0x1, -R3.reuse ;  /* 0x000000015858e824 */ /* 0x100fe200078e0a03 */
[C---:B------:R-:W-:Y:S01]  /*29a0*/  ISETP.GT.U32.AND P6, PT, R3.reuse, R86, PT ;  /* 0x000000560300720c */ /* 0x040fe20003fc4070 */
[----:B------:R-:W-:Y:S01]  /*29b0*/  @!P3 IMAD.IADD R72, R72, 0x1, -R3 ;  /* 0x000000014848b824 */ /* 0x000fe200078e0a03 */
[----:B------:R-:W-:Y:S01]  /*29c0*/  ISETP.GT.U32.AND P3, PT, R3, R82, PT ;  /* 0x000000520300720c */ /* 0x000fe20003f64070 */
[----:B------:R-:W-:-:S02]  /*29d0*/  IMAD.MOV R9, RZ, RZ, -R9 ;  /* 0x000000ffff097224 */ /* 0x000fc400078e0a09 */
[----:B------:R-:W-:-:S04]  /*29e0*/  IMAD.HI.U32 R11, R4, R102, RZ ;  /* 0x00000066040b7227 */ /* 0x000fc800078e00ff */
[C---:B------:R-:W-:Y:S02]  /*29f0*/  IMAD R98, R3.reuse, R17, R98 ;  /* 0x0000001103627224 */ /* 0x040fe400078e0262 */
[--C-:B------:R-:W-:Y:S01]  /*2a00*/  @!P0 IMAD.IADD R74, R74, 0x1, -R3.reuse ;  /* 0x000000014a4a8824 */ /* 0x100fe200078e0a03 */
[C---:B------:R-:W-:Y:S01]  /*2a10*/  ISETP.GT.U32.AND P0, PT, R3.reuse, R88, PT ;  /* 0x000000580300720c */ /* 0x040fe20003f04070 */
[--C-:B------:R-:W-:Y:S01]  /*2a20*/  @!P4 IMAD.IADD R78, R78, 0x1, -R3.reuse ;  /* 0x000000014e4ec824 */ /* 0x100fe200078e0a03 */
[C---:B------:R-:W-:Y:S01]  /*2a30*/  ISETP.GT.U32.AND P4, PT, R3.reuse, R92, PT ;  /* 0x0000005c0300720c */ /* 0x040fe20003f84070 */
[----:B------:R-:W-:Y:S01]  /*2a40*/  @!P1 IMAD.IADD R80, R80, 0x1, -R3 ;  /* 0x0000000150509824 */ /* 0x000fe200078e0a03 */
[C---:B------:R-:W-:Y:S01]  /*2a50*/  ISETP.GT.U32.AND P1, PT, R3.reuse, R94, PT ;  /* 0x0000005e0300720c */ /* 0x040fe20003f24070 */
[----:B------:R-:W-:Y:S02]  /*2a60*/  IMAD R90, R3, R9, R90 ;  /* 0x00000009035a7224 */ /* 0x000fe400078e025a */
[----:B------:R-:W-:-:S02]  /*2a70*/  IMAD.MOV R11, RZ, RZ, -R11 ;  /* 0x000000ffff0b7224 */ /* 0x000fc400078e0a0b */
[----:B------:R-:W-:-:S04]  /*2a80*/  IMAD.HI.U32 R9, R4, R100, RZ ;  /* 0x0000006404097227 */ /* 0x000fc800078e00ff */
[----:B------:R-:W-:-:S04]  /*2a90*/  IMAD.HI.U32 R17, R4, R108, RZ ;  /* 0x0000006c04117227 */ /* 0x000fc800078e00ff */
[----:B------:R-:W-:Y:S01]  /*2aa0*/  @!P2 IMAD.IADD R84, R84, 0x1, -R3 ;  /* 0x000000015454a824 */ /* 0x000fe200078e0a03 */
[C---:B------:R-:W-:Y:S01]  /*2ab0*/  ISETP.GT.U32.AND P2, PT, R3.reuse, R98, PT ;  /* 0x000000620300720c */ /* 0x040fe20003f44070 */
[----:B------:R-:W-:Y:S02]  /*2ac0*/  IMAD R102, R3, R11, R102 ;  /* 0x0000000b03667224 */ /* 0x000fe400078e0266 */
[----:B------:R-:W-:Y:S02]  /*2ad0*/  IMAD.MOV R9, RZ, RZ, -R9 ;  /* 0x000000ffff097224 */ /* 0x000fe400078e0a09 */
[----:B------:R-:W-:Y:S02]  /*2ae0*/  IMAD.MOV R17, RZ, RZ, -R17 ;  /* 0x000000ffff117224 */ /* 0x000fe400078e0a11 */
[----:B------:R-:W-:-:S04]  /*2af0*/  IMAD.HI.U32 R11, R4, R112, RZ ;  /* 0x00000070040b7227 */ /* 0x000fc800078e00ff */
[----:B------:R-:W-:Y:S01]  /*2b00*/  @!P5 IMAD.IADD R76, R76, 0x1, -R3 ;  /* 0x000000014c4cd824 */ /* 0x000fe200078e0a03 */
[C---:B------:R-:W-:Y:S01]  /*2b10*/  ISETP.GT.U32.AND P5, PT, R3.reuse, R90, PT ;  /* 0x0000005a0300720c */ /* 0x040fe20003fa4070 */
[C---:B------:R-:W-:Y:S02]  /*2b20*/  IMAD R100, R3.reuse, R9, R100 ;  /* 0x0000000903647224 */ /* 0x040fe400078e0264 */
[C---:B------:R-:W-:Y:S02]  /*2b30*/  IMAD R108, R3.reuse, R17, R108 ;  /* 0x00000011036c7224 */ /* 0x040fe400078e026c */
[----:B------:R-:W-:Y:S02]  /*2b40*/  IMAD.MOV R11, RZ, RZ, -R11 ;  /* 0x000000ffff0b7224 */ /* 0x000fe400078e0a0b */
[----:B------:R-:W-:Y:S01]  /*2b50*/  @!P3 IMAD.IADD R82, R82, 0x1, -R3 ;  /* 0x000000015252b824 */ /* 0x000fe200078e0a03 */
[----:B------:R-:W-:Y:S01]  /*2b60*/  ISETP.GT.U32.AND P3, PT, R3, R96, PT ;  /* 0x000000600300720c */ /* 0x000fe20003f64070 */
[----:B------:R-:W-:-:S04]  /*2b70*/  IMAD.HI.U32 R9, R4, R110, RZ ;  /* 0x0000006e04097227 */ /* 0x000fc800078e00ff */
[C---:B------:R-:W-:Y:S02]  /*2b80*/  IMAD R112, R3.reuse, R11, R112 ;  /* 0x0000000b03707224 */ /* 0x040fe400078e0270 */
        /* <DEDUP_REMOVED lines=8> */
[----:B------:R-:W-:-:S02]  /*2c10*/  IMAD.MOV R9, RZ, RZ, -R9 ;  /* 0x000000ffff097224 */ /* 0x000fc400078e0a09 */
[--C-:B------:R-:W-:Y:S01]  /*2c20*/  @!P2 IMAD.IADD R98, R98, 0x1, -R3.reuse ;  /* 0x000000016262a824 */ /* 0x100fe200078e0a03 */
[C---:B------:R-:W-:Y:S01]  /*2c30*/  ISETP.GT.U32.AND P2, PT, R3.reuse, R112, PT ;  /* 0x000000700300720c */ /* 0x040fe20003f44070 */
[C---:B------:R-:W-:Y:S02]  /*2c40*/  IMAD R110, R3.reuse, R9, R110 ;  /* 0x00000009036e7224 */ /* 0x040fe400078e026e */
        /* <DEDUP_REMOVED lines=28> */
[----:B------:R-:W-:-:S04]  /*2e10*/  IMAD.HI.U32 R9, R4, R122, RZ ;  /* 0x0000007a04097227 */ /* 0x000fc800078e00ff */
[----:B------:R-:W-:Y:S01]  /*2e20*/  @!P2 IMAD.IADD R100, R100, 0x1, -R3 ;  /* 0x000000016464a824 */ /* 0x000fe200078e0a03 */
[C---:B------:R-:W-:Y:S01]  /*2e30*/  ISETP.GT.U32.AND P2, PT, R3.reuse, R114, PT ;  /* 0x000000720300720c */ /* 0x040fe20003f44070 */
[----:B------:R-:W-:Y:S02]  /*2e40*/  IMAD R120, R3, R7, R120 ;  /* 0x0000000703787224 */ /* 0x000fe400078e0278 */
[----:B------:R-:W-:-:S04]  /*2e50*/  IMAD.HI.U32 R11, R4, R124, RZ ;  /* 0x0000007c040b7227 */ /* 0x000fc800078e00ff */
[----:B------:R-:W-:Y:S02]  /*2e60*/  IMAD.MOV R9, RZ, RZ, -R9 ;  /* 0x000000ffff097224 */ /* 0x000fe400078e0a09 */
[----:B------:R-:W-:-:S04]  /*2e70*/  IMAD.HI.U32 R7, R4, R128, RZ ;  /* 0x0000008004077227 */ /* 0x000fc800078e00ff */
[----:B------:R-:W-:Y:S01]  /*2e80*/  @!P5 IMAD.IADD R92, R92, 0x1, -R3 ;  /* 0x000000015c5cd824 */ /* 0x000fe200078e0a03 */
[----:B------:R-:W-:Y:S01]  /*2e90*/  ISETP.GT.U32.AND P5, PT, R3, R104, PT ;  /* 0x000000680300720c */ /* 0x000fe20003fa4070 */
[----:B------:R-:W-:-:S04]  /*2ea0*/  IMAD.HI.U32 R17, R4, R118, RZ ;  /* 0x0000007604117227 */ /* 0x000fc800078e00ff */
[----:B------:R-:W-:Y:S02]  /*2eb0*/  IMAD.MOV R11, RZ, RZ, -R11 ;  /* 0x000000ffff0b7224 */ /* 0x000fe400078e0a0b */
[C---:B------:R-:W-:Y:S02]  /*2ec0*/  IMAD R122, R3.reuse, R9, R122 ;  /* 0x00000009037a7224 */ /* 0x040fe400078e027a */
[----:B------:R-:W-:Y:S02]  /*2ed0*/  IMAD.MOV R7, RZ, RZ, -R7 ;  /* 0x000000ffff077224 */ /* 0x000fe400078e0a07 */
[----:B------:R-:W-:Y:S01]  /*2ee0*/  @!P3 IMAD.IADD R98, R98, 0x1, -R3 ;  /* 0x000000016262b824 */ /* 0x000fe200078e0a03 */
[C---:B------:R-:W-:Y:S01]  /*2ef0*/  ISETP.GT.U32.AND P3, PT, R3.reuse, R110, PT ;  /* 0x0000006e0300720c */ /* 0x040fe20003f64070 */
[----:B------:R-:W-:Y:S02]  /*2f00*/  IMAD.MOV R17, RZ, RZ, -R17 ;  /* 0x000000ffff117224 */ /* 0x000fe400078e0a11 */
[----:B------:R-:W-:-:S02]  /*2f10*/  IMAD R124, R3, R11, R124 ;  /* 0x0000000b037c7224 */ /* 0x000fc400078e027c */
[C---:B------:R-:W-:Y:S02]  /*2f20*/  IMAD R128, R3.reuse, R7, R128 ;  /* 0x0000000703807224 */ /* 0x040fe400078e0280 */
[--C-:B------:R-:W-:Y:S01]  /*2f30*/  @!P0 IMAD.IADD R102, R102, 0x1, -R3.reuse ;  /* 0x0000000166668824 */ /* 0x100fe200078e0a03 */
[C---:B------:R-:W-:Y:S01]  /*2f40*/  ISETP.GT.U32.AND P0, PT, R3.reuse, R116, PT ;  /* 0x000000740300720c */ /* 0x040fe20003f04070 */
[--C-:B------:R-:W-:Y:S01]  /*2f50*/  @!P4 IMAD.IADD R106, R106, 0x1, -R3.reuse ;  /* 0x000000016a6ac824 */ /* 0x100fe200078e0a03 */
[C---:B------:R-:W-:Y:S01]  /*2f60*/  ISETP.GT.U32.AND P4, PT, R3.reuse, R120, PT ;  /* 0x000000780300720c */ /* 0x040fe20003f84070 */
[----:B------:R-:W-:Y:S01]  /*2f70*/  @!P1 IMAD.IADD R108, R108, 0x1, -R3 ;  /* 0x000000016c6c9824 */ /* 0x000fe200078e0a03 */
[----:B------:R-:W-:Y:S01]  /*2f80*/  ISETP.GT.U32.AND P1, PT, R3, R122, PT ;  /* 0x0000007a0300720c */ /* 0x000fe20003f24070 */
[----:B------:R-:W-:-:S04]  /*2f90*/  IMAD.HI.U32 R9, R4, R130, RZ ;  /* 0x0000008204097227 */ /* 0x000fc800078e00ff */
[----:B------:R-:W-:-:S04]  /*2fa0*/  IMAD.HI.U32 R11, R4, R132, RZ ;  /* 0x00000084040b7227 */ /* 0x000fc800078e00ff */
[----:B------:R-:W-:-:S04]  /*2fb0*/  IMAD.HI.U32 R4, R4, R134, RZ ;  /* 0x0000008604047227 */ /* 0x000fc800078e00ff */
[C---:B------:R-:W-:Y:S02]  /*2fc0*/  IMAD R118, R3.reuse, R17, R118 ;  /* 0x0000001103767224 */ /* 0x040fe400078e0276 */
[--C-:B------:R-:W-:Y:S01]  /*2fd0*/  @!P2 IMAD.IADD R114, R114, 0x1, -R3.reuse ;  /* 0x000000017272a824 */ /* 0x100fe200078e0a03 */
[C---:B------:R-:W-:Y:S01]  /*2fe0*/  ISETP.GT.U32.AND P2, PT, R3.reuse, R128, PT ;  /* 0x000000800300720c */ /* 0x040fe20003f44070 */
[----:B------:R-:W-:Y:S02]  /*2ff0*/  IMAD.MOV R4, RZ, RZ, -R4 ;  /* 0x000000ffff047224 */ /* 0x000fe400078e0a04 */
[--C-:B------:R-:W-:Y:S01]  /*3000*/  @!P5 IMAD.IADD R104, R104, 0x1, -R3.reuse ;  /* 0x000000016868d824 */ /* 0x100fe200078e0a03 */
[C---:B------:R-:W-:Y:S01]  /*3010*/  ISETP.GT.U32.AND P5, PT, R3.reuse, R118, PT ;  /* 0x000000760300720c */ /* 0x040fe20003fa4070 */
[C---:B------:R-:W-:Y:S02]  /*3020*/  IMAD R134, R3.reuse, R4, R134 ;  /* 0x0000000403867224 */ /* 0x040fe400078e0286 */
[----:B------:R-:W-:Y:S01]  /*3030*/  @!P3 IMAD.IADD R110, R110, 0x1, -R3 ;  /* 0x000000016e6eb824 */ /* 0x000fe200078e0a03 */
[----:B------:R-:W-:Y:S01]  /*3040*/  ISETP.GT.U32.AND P3, PT, R3, R124, PT ;  /* 0x0000007c0300720c */ /* 0x000fe20003f64070 */
[----:B------:R-:W-:-:S02]  /*3050*/  IMAD.MOV R9, RZ, RZ, -R9 ;  /* 0x000000ffff097224 */ /* 0x000fc400078e0a09 */
[--C-:B------:R-:W-:Y:S01]  /*3060*/  @!P6 IMAD.IADD R112, R112, 0x1, -R3.reuse ;  /* 0x000000017070e824 */ /* 0x100fe200078e0a03 */
[C---:B------:R-:W-:Y:S01]  /*3070*/  ISETP.GT.U32.AND P6, PT, R3.reuse, R126, PT ;  /* 0x0000007e0300720c */ /* 0x040fe20003fc4070 */
[--C-:B------:R-:W-:Y:S02]  /*3080*/  @!P0 IMAD.IADD R116, R116, 0x1, -R3.reuse ;  /* 0x0000000174748824 */ /* 0x100fe400078e0a03 */
[--C-:B------:R-:W-:Y:S01]  /*3090*/  @!P4 IMAD.IADD R120, R120, 0x1, -R3.reuse ;  /* 0x000000017878c824 */ /* 0x100fe200078e0a03 */
[C---:B------:R-:W-:Y:S01]  /*30a0*/  ISETP.GT.U32.AND P4, PT, R3.reuse, R134, PT ;  /* 0x000000860300720c */ /* 0x040fe20003f84070 */
[----:B------:R-:W-:Y:S01]  /*30b0*/  @!P1 IMAD.IADD R122, R122, 0x1, -R3 ;  /* 0x000000017a7a9824 */ /* 0x000fe200078e0a03 */
[C---:B------:R-:W-:Y:S01]  /*30c0*/  ISETP.GT.U32.AND P1, PT, R3.reuse, R116, PT ;  /* 0x000000740300720c */ /* 0x040fe20003f24070 */
[C---:B------:R-:W-:Y:S02]  /*30d0*/  IMAD R130, R3.reuse, R9, R130 ;  /* 0x0000000903827224 */ /* 0x040fe400078e0282 */
[----:B------:R-:W-:Y:S01]  /*30e0*/  IMAD.MOV R11, RZ, RZ, -R11 ;  /* 0x000000ffff0b7224 */ /* 0x000fe200078e0a0b */
[----:B------:R-:W2:Y:S01]  /*30f0*/  LDS R9, [UR9] ;  /* 0x00000009ff097984 */ /* 0x000ea20008000800 */
[--C-:B------:R-:W-:Y:S01]  /*3100*/  @!P2 IMAD.IADD R128, R128, 0x1, -R3.reuse ;  /* 0x000000018080a824 */ /* 0x100fe200078e0a03 */
[C---:B------:R-:W-:Y:S01]  /*3110*/  ISETP.GT.U32.AND P2, PT, R3.reuse, R122, PT ;  /* 0x0000007a0300720c */ /* 0x040fe20003f44070 */
[C---:B------:R-:W-:Y:S01]  /*3120*/  IMAD R132, R3.reuse, R11, R132 ;  /* 0x0000000b03847224 */ /* 0x040fe200078e0284 */
[----:B------:R-:W-:Y:S01]  /*3130*/  ISETP.GT.U32.AND P0, PT, R3, R130, PT ;  /* 0x000000820300720c */ /* 0x000fe20003f04070 */
[----:B------:R-:W-:-:S02]  /*3140*/  @!P5 IMAD.IADD R118, R118, 0x1, -R3 ;  /* 0x000000017676d824 */ /* 0x000fc400078e0a03 */
        /* <DEDUP_REMOVED lines=12> */
[----:B------:R-:W-:-:S02]  /*3210*/  IMAD.SHL.U32 R4, R214, 0x200000, RZ ;  /* 0x00200000d6047824 */ /* 0x000fc400078e00ff */
[--C-:B------:R-:W-:Y:S01]  /*3220*/  @!P5 IMAD.IADD R132, R132, 0x1, -R3.reuse ;  /* 0x000000018484d824 */ /* 0x100fe200078e0a03 */
[----:B------:R-:W-:Y:S01]  /*3230*/  ISETP.GE.AND P5, PT, R147, RZ, PT ;  /* 0x000000ff9300720c */ /* 0x000fe20003fa6270 */
[--C-:B------:R-:W-:Y:S01]  /*3240*/  @!P3 IMAD.IADD R118, R118, 0x1, -R3.reuse ;  /* 0x000000017676b824 */ /* 0x100fe200078e0a03 */
[C---:B------:R-:W-:Y:S01]  /*3250*/  ISETP.GT.U32.AND P3, PT, R3.reuse, R128, PT ;  /* 0x000000800300720c */ /* 0x040fe20003f64070 */
[--C-:B------:R-:W-:Y:S01]  /*3260*/  @!P6 IMAD.IADD R120, R120, 0x1, -R3.reuse ;  /* 0x000000017878e824 */ /* 0x100fe200078e0a03 */
[----:B------:R-:W-:Y:S01]  /*3270*/  ISETP.GT.U32.AND P4, PT, R3, R130, PT ;  /* 0x000000820300720c */ /* 0x000fe20003f84070 */
[--C-:B------:R-:W-:Y:S01]  /*3280*/  @!P1 IMAD.IADD R126, R126, 0x1, -R3.reuse ;  /* 0x000000017e7e9824 */ /* 0x100fe200078e0a03 */
[----:B------:R-:W-:Y:S01]  /*3290*/  LOP3.LUT R4, R4, 0x600000, RZ, 0xc0, !PT ;  /* 0x0060000004047812 */ /* 0x000fe200078ec0ff */
[--C-:B------:R-:W-:Y:S01]  /*32a0*/  @!P2 IMAD.IADD R134, R134, 0x1, -R3.reuse ;  /* 0x000000018686a824 */ /* 0x100fe200078e0a03 */
[----:B------:R-:W-:Y:S01]  /*32b0*/  ISETP.GE.AND P1, PT, R0, RZ, PT ;  /* 0x000000ff0000720c */ /* 0x000fe20003f26270 */
[----:B------:R-:W-:Y:S01]  /*32c0*/  @!P0 IMAD.IADD R124, R124, 0x1, -R3 ;  /* 0x000000017c7c8824 */ /* 0x000fe200078e0a03 */
[----:B------:R-:W-:Y:S01]  /*32d0*/  ISETP.GE.AND P2, PT, R145, RZ, PT ;  /* 0x000000ff9100720c */ /* 0x000fe20003f46270 */
[----:B------:R-:W-:Y:S01]  /*32e0*/  IMAD.SHL.U32 R7, R219, 0x2, RZ ;  /* 0x00000002db077824 */ /* 0x000fe200078e00ff */
[----:B------:R-:W-:Y:S01]  /*32f0*/  R2UR UR10, R4 ;  /* 0x00000000040a72ca */ /* 0x000fe200000e0000 */
[----:B------:R-:W-:Y:S01]  /*3300*/  IMAD.MOV.U32 R4, RZ, RZ, R5 ;  /* 0x000000ffff047224 */ /* 0x000fe200078e0005 */
[----:B------:R-:W-:Y:S01]  /*3310*/  ISETP.GT.U32.AND P6, PT, R3, R132, PT ;  /* 0x000000840300720c */ /* 0x000fe20003fc4070 */
[--C-:B------:R-:W-:Y:S01]  /*3320*/  @!P3 IMAD.IADD R128, R128, 0x1, -R3.reuse ;  /* 0x000000018080b824 */ /* 0x100fe200078e0a03 */
[----:B------:R-:W-:Y:S01]  /*3330*/  ISETP.GE.AND P3, PT, R142, RZ, PT ;  /* 0x000000ff8e00720c */ /* 0x000fe20003f66270 */
[----:B------:R-:W-:Y:S01]  /*3340*/  @!P5 IMAD.MOV R4, RZ, RZ, -R4 ;  /* 0x000000ffff04d224 */ /* 0x000fe200078e0a04 */
[----:B------:R-:W-:Y:S01]  /*3350*/  ISETP.GE.AND P5, PT, R143, RZ, PT ;  /* 0x000000ff8f00720c */ /* 0x000fe20003fa6270 */
[--C-:B------:R-:W-:Y:S01]  /*3360*/  @!P4 IMAD.IADD R130, R130, 0x1, -R3.reuse ;  /* 0x000000018282c824 */ /* 0x100fe200078e0a03 */
[----:B------:R-:W-:Y:S01]  /*3370*/  ISETP.GE.AND P4, PT, R144, RZ, PT ;  /* 0x000000ff9000720c */ /* 0x000fe20003f86270 */
[----:B------:R-:W-:Y:S01]  /*3380*/  @!P1 IMAD.MOV R8, RZ, RZ, -R8 ;  /* 0x000000ffff089224 */ /* 0x000fe200078e0a08 */
[----:B------:R-:W-:Y:S01]  /*3390*/  ISETP.GE.AND P1, PT, R141, RZ, PT ;  /* 0x000000ff8d00720c */ /* 0x000fe20003f26270 */
[----:B------:R-:W-:Y:S01]  /*33a0*/  @!P2 IMAD.MOV R10, RZ, RZ, -R10 ;  /* 0x000000ffff0aa224 */ /* 0x000fe200078e0a0a */
[----:B------:R-:W-:Y:S01]  /*33b0*/  ISETP.GE.AND P2, PT, R140, RZ, PT ;  /* 0x000000ff8c00720c */ /* 0x000fe20003f46270 */
[----:B------:R-:W-:Y:S01]  /*33c0*/  IMAD.MOV.U32 R5, RZ, RZ, R40 ;  /* 0x000000ffff057224 */ /* 0x000fe200078e0028 */
[----:B------:R-:W-:Y:S01]  /*33d0*/  LOP3.LUT R2, R7, 0x90, R2, 0x78, !PT ;  /* 0x0000009007027812 */ /* 0x000fe200078e7802 */
[----:B------:R-:W-:Y:S01]  /*33e0*/  @!P6 IMAD.IADD R132, R132, 0x1, -R3 ;  /* 0x000000018484e824 */ /* 0x000fe200078e0a03 */
[----:B--2---:R-:W-:Y:S01]  /*33f0*/  R2UR UR8, R9 ;  /* 0x00000000090872ca */ /* 0x004fe200000e0000 */
[----:B------:R-:W-:Y:S01]  /*3400*/  @!P3 IMAD.MOV R16, RZ, RZ, -R16 ;  /* 0x000000ffff10b224 */ /* 0x000fe200078e0a10 */
[----:B------:R-:W-:Y:S01]  /*3410*/  ISETP.GE.AND P3, PT, R137, RZ, PT ;  /* 0x000000ff8900720c */ /* 0x000fe20003f66270 */
        /* <DEDUP_REMOVED lines=8> */
[----:B------:R-:W-:Y:S01]  /*34a0*/  IMAD.MOV.U32 R3, RZ, RZ, R38 ;  /* 0x000000ffff037224 */ /* 0x000fe200078e0026 */
[----:B------:R-:W-:Y:S01]  /*34b0*/  ISETP.NE.AND P0, PT, R22, RZ, PT ;  /* 0x000000ff1600720c */ /* 0x000fe20003f05270 */
[----:B------:R-:W-:Y:S01]  /*34c0*/  IMAD.MOV.U32 R7, RZ, RZ, R46 ;  /* 0x000000ffff077224 */ /* 0x000fe200078e002e */
        /* <DEDUP_REMOVED lines=12> */
[----:B------:R-:W-:Y:S01]  /*3590*/  @!P0 LOP3.LUT R4, RZ, R22, RZ, 0x33, !PT ;  /* 0x00000016ff048212 */ /* 0x000fe200078e33ff */
[----:B------:R-:W-:Y:S01]  /*35a0*/  IMAD.MOV.U32 R9, RZ, RZ, R48 ;  /* 0x000000ffff097224 */ /* 0x000fe200078e0030 */
[----:B------:R-:W-:Y:S01]  /*35b0*/  ISETP.NE.AND P0, PT, R23, RZ, PT ;  /* 0x000000ff1700720c */ /* 0x000fe20003f05270 */
[----:B------:R-:W-:Y:S01]  /*35c0*/  @!P3 IMAD.MOV R5, RZ, RZ, -R5 ;  /* 0x000000ffff05b224 */ /* 0x000fe200078e0a05 */
[----:B------:R-:W-:Y:S01]  /*35d0*/  ISETP.GE.AND P3, PT, R49, RZ, PT ;  /* 0x000000ff3100720c */ /* 0x000fe20003f66270 */
[----:B------:R-:W-:Y:S01]  /*35e0*/  @!P5 IMAD.MOV R3, RZ, RZ, -R3 ;  /* 0x000000ffff03d224 */ /* 0x000fe200078e0a03 */
[----:B------:R-:W-:Y:S01]  /*35f0*/  ISETP.GE.AND P5, PT, R47, RZ, PT ;  /* 0x000000ff2f00720c */ /* 0x000fe20003fa6270 */
[----:B------:R-:W-:Y:S01]  /*3600*/  @!P4 IMAD.MOV R45, RZ, RZ, -R45 ;  /* 0x000000ffff2dc224 */ /* 0x000fe200078e0a2d */
[----:B------:R-:W-:Y:S01]  /*3610*/  ISETP.GE.AND P4, PT, R123, RZ, PT ;  /* 0x000000ff7b00720c */ /* 0x000fe20003f86270 */
[----:B------:R-:W-:Y:S01]  /*3620*/  IMAD.MOV.U32 R47, RZ, RZ, R42 ;  /* 0x000000ffff2f7224 */ /* 0x000fe200078e002a */
[----:B------:R-:W2:Y:S01]  /*3630*/  LDC.64 R22, c[0x0][0x3a0] ;  /* 0x0000e800ff167b82 */ /* 0x000ea20000000a00 */
[----:B------:R-:W-:Y:S01]  /*3640*/  IMAD.MOV.U32 R49, RZ, RZ, R44 ;  /* 0x000000ffff317224 */ /* 0x000fe200078e002c */
[C---:B------:R-:W-:Y:S01]  /*3650*/  SEL R40, R168.reuse, R10, !P0 ;  /* 0x0000000aa8287207 */ /* 0x040fe20004000000 */
[----:B------:R-:W-:Y:S01]  /*3660*/  @!P1 IMAD.MOV R47, RZ, RZ, -R47 ;  /* 0x000000ffff2f9224 */ /* 0x000fe200078e0a2f */
[----:B------:R-:W-:Y:S01]  /*3670*/  ISETP.GE.AND P1, PT, R121, RZ, PT ;  /* 0x000000ff7900720c */ /* 0x000fe20003f26270 */
[----:B------:R-:W-:Y:S01]  /*3680*/  @!P2 IMAD.MOV R49, RZ, RZ, -R49 ;  /* 0x000000ffff31a224 */ /* 0x000fe200078e0a31 */
[----:B------:R-:W-:Y:S01]  /*3690*/  ISETP.GE.AND P2, PT, R119, RZ, PT ;  /* 0x000000ff7700720c */ /* 0x000fe20003f46270 */
        /* <DEDUP_REMOVED lines=8> */
[----:B------:R-:W-:Y:S01]  /*3720*/  IMAD.MOV.U32 R53, RZ, RZ, R52 ;  /* 0x000000ffff357224 */ /* 0x000fe200078e0034 */
[C---:B------:R-:W-:Y:S01]  /*3730*/  SEL R44, R168.reuse, R18, !P0 ;  /* 0x00000012a82c7207 */ /* 0x040fe20004000000 */
[----:B------:R-:W-:Y:S01]  /*3740*/  @!P3 IMAD.MOV R51, RZ, RZ, -R51 ;  /* 0x000000ffff33b224 */ /* 0x000fe200078e0a33 */
[----:B------:R-:W-:Y:S01]  /*3750*/  ISETP.GE.AND P3, PT, R117, RZ, PT ;  /* 0x000000ff7500720c */ /* 0x000fe20003f66270 */
        /* <DEDUP_REMOVED lines=34> */
[----:B-1----:R-:W-:Y:S01]  /*3980*/  IMAD R17, R193, R20, RZ ;  /* 0x00000014c1117224 */ /* 0x002fe200078e02ff */
[----:B------:R-:W-:Y:S01]  /*3990*/  SEL R62, R168, R70, !P0 ;  /* 0x00000046a83e7207 */ /* 0x000fe20004000000 */
[----:B--2---:R-:W-:Y:S01]  /*39a0*/  VIADD R236, R22, 0x3f ;  /* 0x0000003f16ec7836 */ /* 0x004fe20000000000 */
[----:B------:R-:W-:Y:S01]  /*39b0*/  SEL R64, R168, R72, !P0 ;  /* 0x00000048a8407207 */ /* 0x000fe20004000000 */
        /* <DEDUP_REMOVED lines=10> */
[C---:B------:R-:W-:Y:S01]  /*3a60*/  IMAD R167, R20.reuse, 0x2, R17 ;  /* 0x0000000214a77824 */ /* 0x040fe200078e0211 */
[----:B------:R1:W-:Y:S01]  /*3a70*/  STL [R1], R236 ;  /* 0x000000ec01007387 */ /* 0x0003e20000100800 */
        /* <DEDUP_REMOVED lines=12> */
[----:B------:R-:W-:Y:S01]  /*3b40*/  IMAD R169, R20, 0x2, R167 ;  /* 0x0000000214a97824 */ /* 0x000fe200078e02a7 */
[C---:B------:R-:W-:Y:S01]  /*3b50*/  SEL R125, R168.reuse, R78, !P0 ;  /* 0x0000004ea87d7207 */ /* 0x040fe20004000000 */
[----:B------:R-:W-:Y:S01]  /*3b60*/  @!P6 IMAD.MOV R136, RZ, RZ, -R136 ;  /* 0x000000ffff88e224 */ /* 0x000fe200078e0a88 */
        /* <DEDUP_REMOVED lines=12> */
[----:B------:R-:W-:Y:S01]  /*3c30*/  SEL R92, R168, R6, !P0 ;  /* 0x00000006a85c7207 */ /* 0x000fe20004000000 */
[----:B------:R-:W-:Y:S01]  /*3c40*/  IMAD R23, R4, R23, RZ ;  /* 0x0000001704177224 */ /* 0x000fe200078e02ff */
        /* <DEDUP_REMOVED lines=13> */
[----:B------:R-:W-:Y:S01]  /*3d20*/  UIADD3 UR10, UPT, UPT, UR8, UR10, URZ ;  /* 0x0000000a080a7290 */ /* 0x000fe2000fffe0ff */
        /* <DEDUP_REMOVED lines=12> */
[----:B------:R-:W-:-:S02]  /*3df0*/  SEL R39, R168, R26, !P0 ;  /* 0x0000001aa8277207 */ /* 0x000fc40004000000 */
[----:B------:R-:W-:Y:S01]  /*3e00*/  SEL R61, R168, R68, !P0 ;  /* 0x00000044a83d7207 */ /* 0x000fe20004000000 */
[----:B------:R-:W-:Y:S01]  /*3e10*/  IMAD R26, R20, 0x2, R19 ;  /* 0x00000002141a7824 */ /* 0x000fe200078e0213 */
[C---:B------:R-:W-:Y:S01]  /*3e20*/  SEL R63, R168.reuse, R74, !P0 ;  /* 0x0000004aa83f7207 */ /* 0x040fe20004000000 */
[----:B------:R-:W-:Y:S01]  /*3e30*/  @!P4 IMAD.MOV R126, RZ, RZ, -R126 ;  /* 0x000000ffff7ec224 */ /* 0x000fe200078e0a7e */
[----:B------:R-:W-:Y:S01]  /*3e40*/  SEL R65, R168, R76, !P0 ;  /* 0x0000004ca8417207 */ /* 0x000fe20004000000 */
[----:B------:R-:W-:Y:S01]  /*3e50*/  IMAD R28, R20, 0x2, R26 ;  /* 0x00000002141c7824 */ /* 0x000fe200078e021a */
[C---:B------:R-:W-:Y:S01]  /*3e60*/  SEL R37, R168.reuse, R16, !P0 ;  /* 0x00000010a8257207 */ /* 0x040fe20004000000 */
[----:B------:R-:W-:Y:S01]  /*3e70*/  @!P5 IMAD.MOV R128, RZ, RZ, -R128 ;  /* 0x000000ffff80d224 */ /* 0x000fe200078e0a80 */
[C---:B------:R-:W-:Y:S01]  /*3e80*/  SEL R52, R168.reuse, R3, !P0 ;  /* 0x00000003a8347207 */ /* 0x040fe20004000000 */
[----:B------:R-:W-:Y:S01]  /*3e90*/  @!P3 IMAD.MOV R130, RZ, RZ, -R130 ;  /* 0x000000ffff82b224 */ /* 0x000fe200078e0a82 */
[C---:B------:R-:W-:Y:S01]  /*3ea0*/  SEL R50, R168.reuse, R5, !P0 ;  /* 0x00000005a8327207 */ /* 0x040fe20004000000 */
[----:B------:R-:W-:Y:S01]  /*3eb0*/  @!P1 IMAD.MOV R132, RZ, RZ, -R132 ;  /* 0x000000ffff849224 */ /* 0x000fe200078e0a84 */
[C---:B------:R-:W-:Y:S01]  /*3ec0*/  SEL R47, R168.reuse, R47, !P0 ;  /* 0x0000002fa82f7207 */ /* 0x040fe20004000000 */
[----:B------:R-:W-:Y:S01]  /*3ed0*/  @!P2 IMAD.MOV R134, RZ, RZ, -R134 ;  /* 0x000000ffff86a224 */ /* 0x000fe200078e0a86 */
[----:B------:R-:W-:Y:S01]  /*3ee0*/  SEL R49, R168, R49, !P0 ;  /* 0x00000031a8317207 */ /* 0x000fe20004000000 */
[----:B------:R-:W-:Y:S01]  /*3ef0*/  IMAD R29, R20, 0x2, R28 ;  /* 0x00000002141d7824 */ /* 0x000fe200078e021c */
[----:B------:R-:W-:-:S02]  /*3f00*/  SEL R56, R168, R7, !P0 ;  /* 0x00000007a8387207 */ /* 0x000fc40004000000 */
[----:B------:R-:W-:Y:S01]  /*3f10*/  SEL R54, R168, R9, !P0 ;  /* 0x00000009a8367207 */ /* 0x000fe20004000000 */
[----:B------:R-:W-:Y:S01]  /*3f20*/  IMAD R81, R20, 0x2, R29 ;  /* 0x0000000214517824 */ /* 0x000fe200078e021d */
[C---:B------:R-:W-:Y:S02]  /*3f30*/  SEL R51, R168.reuse, R51, !P0 ;  /* 0x00000033a8337207 */ /* 0x040fe40004000000 */
[C---:B------:R-:W-:Y:S02]  /*3f40*/  SEL R53, R168.reuse, R53, !P0 ;  /* 0x00000035a8357207 */ /* 0x040fe40004000000 */
[C---:B------:R-:W-:Y:S02]  /*3f50*/  SEL R60, R168.reuse, R11, !P0 ;  /* 0x0000000ba83c7207 */ /* 0x040fe40004000000 */
[C---:B------:R-:W-:Y:S02]  /*3f60*/  SEL R58, R168.reuse, R13, !P0 ;  /* 0x0000000da83a7207 */ /* 0x040fe40004000000 */
[----:B------:R-:W-:-:S02]  /*3f70*/  SEL R55, R168, R55, !P0 ;  /* 0x00000037a8377207 */ /* 0x000fc40004000000 */
[C---:B------:R-:W-:Y:S02]  /*3f80*/  SEL R57, R168.reuse, R57, !P0 ;  /* 0x00000039a8397207 */ /* 0x040fe40004000000 */
        /* <DEDUP_REMOVED lines=29> */
[----:B------:R-:W-:Y:S01]  /*4160*/  SEL R168, R168, R136, !P0 ;  /* 0x00000088a8a87207 */ /* 0x000fe20004000000 */
[----:B------:R-:W-:Y:S01]  /*4170*/  BAR.SYNC.DEFER_BLOCKING 0x0 ;  /* 0x0000000000007b1d */ /* 0x000fe20000010000 */
[----:B------:R-:W-:-:S05]  /*4180*/  LOP3.LUT P1, RZ, R101, 0x7f, RZ, 0xc0, !PT ;  /* 0x0000007f65ff7812 */ /* 0x000fca000782c0ff */
[----:B-1--4-:R-:W-:Y:S08]  /*4190*/  BRA.U UP0, `(.L_x_5) ;  /* 0x0000000100187547 */ /* 0x012ff0000b800000 */
[----:B------:R-:W-:Y:S01]  /*41a0*/  ELECT P0, URZ, PT ;  /* 0x0000000000ff782f */ /* 0x000fe20003800000 */
[----:B------:R-:W-:Y:S01]  /*41b0*/  IMAD.MOV.U32 R3, RZ, RZ, 0x1 ;  /* 0x00000001ff037424 */ /* 0x000fe200078e00ff */
[----:B------:R-:W-:Y:S01]  /*41c0*/  UMOV UR5, 0x40 ;  /* 0x0000004000057882 */ /* 0x000fe20000000000 */
[----:B------:R-:W-:Y:S01]  /*41d0*/  UVIRTCOUNT.DEALLOC.SMPOOL 0x80 ;  /* 0x000000800000784c */ /* 0x000fe20000000000 */
[----:B------:R-:W-:-:S09]  /*41e0*/  ULEA UR5, UR4, UR5, 0x18 ;  /* 0x0000000504057291 */ /* 0x000fd2000f8ec0ff */
[----:B------:R1:W-:Y:S03]  /*41f0*/  @P0 STS.U8 [UR5], R3 ;  /* 0x00000003ff000988 */ /* 0x0003e60008000005 */
.L_x_5:
[----:B------:R-:W-:Y:S01]  /*4200*/  STTM.16dp32bit_t0_t15.x64 tmem[UR10], RZ ;  /* 0x000000ff000079ed */ /* 0x000fe20008b0000a */
[----:B------:R-:W-:Y:S01]  /*4210*/  STTM.16dp32bit_t16_t31.x64 tmem[UR10+0x40], RZ ;  /* 0x000040ff000079ed */ /* 0x000fe20008b2000a */
[----:B------:R-:W2:Y:S02]  /*4220*/  FENCE.VIEW.ASYNC.T ;  /* 0x00000000000073c6 */ /* 0x000ea40000000200 */
[----:B--2---:R-:W-:Y:S01]  /*4230*/  VOTEU.ALL UP1, P1 ;  /* 0x0000000000ff7886 */ /* 0x004fe20000820000 */
[----:B------:R-:W-:Y:S01]  /*4240*/  IMAD R27, R20, 0x2, R81 ;  /* 0x00000002141b7824 */ /* 0x000fe200078e0251 */
[----:B------:R-:W-:Y:S01]  /*4250*/  VOTEU.ALL UP2, P1 ;  /* 0x0000000000ff7886 */ /* 0x000fe20000840000 */
[----:B------:R-:W-:Y:S01]  /*4260*/  ISETP.GT.AND P0, PT, R236, 0x3f, PT ;  /* 0x0000003fec00780c */ /* 0x000fe20003f04270 */
[----:B------:R-:W-:Y:S01]  /*4270*/  IMAD.SHL.U32 R86, R23, 0x2, RZ ;  /* 0x0000000217567824 */ /* 0x000fe200078e00ff */
[----:B------:R-:W-:-:S04]  /*4280*/  @!UP1 UIADD3 UR4, UPT, UPT, -UR6, 0x100000, URZ ;  /* 0x0010000006049890 */ /* 0x000fc8000fffe1ff */
[----:B------:R-:W-:Y:S02]  /*4290*/  @!UP1 USHF.L.U32 UR5, UR4, 0xb, URZ ;  /* 0x0000000b04059899 */ /* 0x000fe400080006ff */
[----:B------:R-:W-:Y:S01]  /*42a0*/  @!UP1 USHF.L.U32 UR4, UR4, 0x1, URZ ;  /* 0x0000000104049899 */ /* 0x000fe200080006ff */
[----:B------:R-:W-:Y:S01]  /*42b0*/  BAR.SYNC.DEFER_BLOCKING 0x0 ;  /* 0x0000000000007b1d */ /* 0x000fe20000010000 */
[----:B------:R-:W-:Y:S01]  /*42c0*/  IMAD R80, R20, 0x2, R27 ;  /* 0x0000000214507824 */ /* 0x000fe200078e021b */
[----:B------:R-:W-:Y:S02]  /*42d0*/  ISETP.LT.AND P2, PT, R25, R22, P0 ;  /* 0x000000161900720c */ /* 0x000fe40000741270 */
[----:B------:R-:W-:Y:S01]  /*42e0*/  IADD3 R170, P3, PT, R86, UR16, RZ ;  /* 0x0000001056aa7c10 */ /* 0x000fe2000ff7e0ff */
[----:B-1----:R-:W-:-:S03]  /*42f0*/  IMAD R3, R20, 0x2, R80 ;  /* 0x0000000214037824 */ /* 0x002fc600078e0250 */
[----:B------:R-:W-:Y:S01]  /*4300*/  LEA.HI.X.SX32 R195, R23, UR17, 0x1, P3 ;  /* 0x0000001117c37c11 */ /* 0x000fe200098f0eff */
[----:B------:R-:W-:Y:S01]  /*4310*/  IMAD R9, R20, 0x2, R3 ;  /* 0x0000000214097824 */ /* 0x000fe200078e0203 */
[----:B------:R-:W-:-:S03]  /*4320*/  LEA R4, P3, R213, R170, 0x1 ;  /* 0x000000aad5047211 */ /* 0x000fc600078608ff */
[C---:B------:R-:W-:Y:S01]  /*4330*/  IMAD R25, R20.reuse, 0x2, R9 ;  /* 0x0000000214197824 */ /* 0x040fe200078e0209 */
[----:B------:R-:W-:Y:S01]  /*4340*/  LEA.HI.X.SX32 R5, R213, R195, 0x1, P3 ;  /* 0x000000c3d5057211 */ /* 0x000fe200018f0eff */
[----:B------:R-:W1:Y:S02]  /*4350*/  FENCE.VIEW.ASYNC.S ;  /* 0x00000000000073c6 */ /* 0x000e640000000000 */
[----:B-1----:R1:W2:Y:S02]  /*4360*/  @!UP2 SYNCS.EXCH.64 URZ, [UR11], UR4 ;  /* 0x000000040bffa5b2 */ /* 0x0022a40008000100 */
[----:B--2---:R-:W-:Y:S01]  /*4370*/  BAR.SYNC.DEFER_BLOCKING 0x0 ;  /* 0x0000000000007b1d */ /* 0x004fe20000010000 */
[----:B------:R-:W-:Y:S01]  /*4380*/  IMAD R31, R20, 0x2, R25 ;  /* 0x00000002141f7824 */ /* 0x000fe200078e0219 */
[----:B------:R-:W-:-:S03]  /*4390*/  ISETP.LT.AND P4, PT, R15, R22, P0 ;  /* 0x000000160f00720c */ /* 0x000fc60000781270 */
[----:B------:R-:W-:Y:S01]  /*43a0*/  IMAD R11, R20, 0x2, R31 ;  /* 0x00000002140b7824 */ /* 0x000fe200078e021f */
[----:B------:R-:W-:-:S03]  /*43b0*/  LOP3.LUT R218, R193, 0x18, RZ, 0xfc, !PT ;  /* 0x00000018c1da7812 */ /* 0x000fc600078efcff */
[C---:B------:R-:W-:Y:S01]  /*43c0*/  IMAD R13, R20.reuse, 0x2, R11 ;  /* 0x00000002140d7824 */ /* 0x040fe200078e020b */
[----:B------:R-:W-:Y:S01]  /*43d0*/  LOP3.LUT R217, R193, 0x1a, RZ, 0xfc, !PT ;  /* 0x0000001ac1d97812 */ /* 0x000fe200078efcff */
[----:B-1----:R-:W1:Y:S02]  /*43e0*/  LDCU UR4, c[0x0][0x3b0] ;  /* 0x00007600ff0477ac */ /* 0x002e640008000800 */
[----:B------:R-:W-:Y:S01]  /*43f0*/  IMAD R87, R20, 0x2, R13 ;  /* 0x0000000214577824 */ /* 0x000fe200078e020d */
[----:B------:R-:W-:Y:S02]  /*4400*/  PRMT R196, RZ, 0x7610, R196 ;  /* 0x00007610ffc47816 */ /* 0x000fe400000000c4 */
[----:B------:R-:W-:Y:S01]  /*4410*/  ISETP.LT.AND P3, PT, R218, R22, P0 ;  /* 0x00000016da00720c */ /* 0x000fe20000761270 */
[----:B------:R-:W-:Y:S01]  /*4420*/  IMAD R85, R20, 0x2, R87 ;  /* 0x0000000214557824 */ /* 0x000fe200078e0257 */
[----:B0-----:R0:W2:Y:S01]  /*4430*/  @P2 LDG.E.U16 R194, desc[UR20][R4.64] ;  /* 0x0000001404c22981 */ /* 0x0010a2000c1e1500 */
[----:B------:R-:W-:-:S02]  /*4440*/  LEA R6, P2, R29, R170, 0x1 ;  /* 0x000000aa1d067211 */ /* 0x000fc400078408ff */
[----:B------:R-:W-:Y:S02]  /*4450*/  PRMT R192, RZ, 0x7610, R192 ;  /* 0x00007610ffc07816 */ /* 0x000fe400000000c0 */
[-C--:B------:R-:W-:Y:S02]  /*4460*/  LEA.HI.X.SX32 R7, R29, R195.reuse, 0x1, P2 ;  /* 0x000000c31d077211 */ /* 0x080fe400010f0eff */
[----:B------:R-:W-:Y:S01]  /*4470*/  ISETP.LT.AND P2, PT, R217, R22, P0 ;  /* 0x00000016d900720c */ /* 0x000fe20000741270 */
[C---:B------:R-:W-:Y:S01]  /*4480*/  IMAD R15, R20.reuse, 0x2, R85 ;  /* 0x00000002140f7824 */ /* 0x040fe200078e0255 */
[C---:B0-----:R-:W-:Y:S01]  /*4490*/  LEA R4, P5, R3.reuse, R170, 0x1 ;  /* 0x000000aa03047211 */ /* 0x041fe200078a08ff */
[----:B------:R0:W3:Y:S01]  /*44a0*/  @P4 LDG.E.U16 R196, desc[UR20][R6.64] ;  /* 0x0000001406c44981 */ /* 0x0000e2000c1e1500 */
[----:B------:R-:W-:Y:S01]  /*44b0*/  PRMT R180, RZ, 0x7610, R180 ;  /* 0x00007610ffb47816 */ /* 0x000fe200000000b4 */
[----:B------:R-:W-:Y:S01]  /*44c0*/  IMAD R89, R20, 0x2, R15 ;  /* 0x0000000214597824 */ /* 0x000fe200078e020f */
[----:B------:R-:W-:-:S02]  /*44d0*/  LEA.HI.X.SX32 R5, R3, R195, 0x1, P5 ;  /* 0x000000c303057211 */ /* 0x000fc400028f0eff */
[----:B------:R-:W-:Y:S02]  /*44e0*/  LOP3.LUT R3, R193, 0x20, RZ, 0xfc, !PT ;  /* 0x00000020c1037812 */ /* 0x000fe400078efcff */
[C---:B0-----:R-:W-:Y:S01]  /*44f0*/  LEA R6, P4, R9.reuse, R170, 0x1 ;  /* 0x000000aa09067211 */ /* 0x041fe200078808ff */
[----:B------:R0:W4:Y:S03]  /*4500*/  @P3 LDG.E.U16 R192, desc[UR20][R4.64] ;  /* 0x0000001404c03981 */ /* 0x000126000c1e1500 */
[----:B------:R-:W-:Y:S01]  /*4510*/  LEA.HI.X.SX32 R7, R9, R195, 0x1, P4 ;  /* 0x000000c309077211 */ /* 0x000fe200020f0eff */
[----:B------:R-:W-:Y:S01]  /*4520*/  IMAD R91, R20, 0x2, R89 ;  /* 0x00000002145b7824 */ /* 0x000fe200078e0259 */
[----:B------:R-:W-:-:S03]  /*4530*/  ISETP.LT.AND P3, PT, R3, R22, P0 ;  /* 0x000000160300720c */ /* 0x000fc60000761270 */
[----:B------:R5:W2:Y:S01]  /*4540*/  @P2 LDG.E.U16 R180, desc[UR20][R6.64] ;  /* 0x0000001406b42981 */ /* 0x000aa2000c1e1500 */
[----:B0-----:R-:W-:Y:S01]  /*4550*/  LOP3.LUT R4, R193, 0x22, RZ, 0xfc, !PT ;  /* 0x00000022c1047812 */ /* 0x001fe200078efcff */
[----:B------:R-:W-:-:S03]  /*4560*/  IMAD R33, R20, 0x2, R91 ;  /* 0x0000000214217824 */ /* 0x000fc600078e025b */
[----:B------:R-:W-:Y:S02]  /*4570*/  ISETP.LT.AND P2, PT, R4, R22, P0 ;  /* 0x000000160400720c */ /* 0x000fe40000741270 */
[CC--:B-----5:R-:W-:Y:S02]  /*4580*/  LEA R6, P4, R11.reuse, R170.reuse, 0x1 ;  /* 0x000000aa0b067211 */ /* 0x0e0fe400078808ff */
[----:B------:R-:W-:Y:S02]  /*4590*/  PRMT R191, RZ, 0x7610, R191 ;  /* 0x00007610ffbf7816 */ /* 0x000fe400000000bf */
[-C--:B------:R-:W-:Y:S01]  /*45a0*/  LEA.HI.X.SX32 R7, R11, R195.reuse, 0x1, P4 ;  /* 0x000000c30b077211 */ /* 0x080fe200020f0eff */
[C---:B------:R-:W-:Y:S01]  /*45b0*/  IMAD R11, R20.reuse, 0x2, R33 ;  /* 0x00000002140b7824 */ /* 0x040fe200078e0221 */
[----:B------:R-:W-:Y:S02]  /*45c0*/  LEA R8, P5, R13, R170, 0x1 ;  /* 0x000000aa0d087211 */ /* 0x000fe400078a08ff */
[----:B------:R-:W-:Y:S01]  /*45d0*/  LOP3.LUT R5, R193, 0x28, RZ, 0xfc, !PT ;  /* 0x00000028c1057812 */ /* 0x000fe200078efcff */
[C---:B------:R-:W-:Y:S01]  /*45e0*/  IMAD R95, R20.reuse, 0x2, R11 ;  /* 0x00000002145f7824 */ /* 0x040fe200078e020b */
[----:B------:R-:W-:Y:S01]  /*45f0*/  PRMT R187, RZ, 0x7610, R187 ;  /* 0x00007610ffbb7816 */ /* 0x000fe200000000bb */
[----:B------:R0:W5:Y:S01]  /*4600*/  @P3 LDG.E.U16 R191, desc[UR20][R6.64] ;  /* 0x0000001406bf3981 */ /* 0x000162000c1e1500 */
[----:B------:R-:W-:Y:S01]  /*4610*/  LEA.HI.X.SX32 R9, R13, R195, 0x1, P5 ;  /* 0x000000c30d097211 */ /* 0x000fe200028f0eff */
[----:B------:R-:W-:Y:S01]  /*4620*/  IMAD R97, R20, 0x2, R95 ;  /* 0x0000000214617824 */ /* 0x000fe200078e025f */
[----:B------:R-:W-:-:S03]  /*4630*/  ISETP.LT.AND P3, PT, R5, R22, P0 ;  /* 0x000000160500720c */ /* 0x000fc60000761270 */
[----:B------:R1:W2:Y:S01]  /*4640*/  @P2 LDG.E.U16 R187, desc[UR20][R8.64] ;  /* 0x0000001408bb2981 */ /* 0x0002a2000c1e1500 */
[----:B------:R-:W-:Y:S01]  /*4650*/  IMAD R83, R20, 0x2, R97 ;  /* 0x0000000214537824 */ /* 0x000fe200078e0261 */
[C---:B0-----:R-:W-:Y:S02]  /*4660*/  LOP3.LUT R6, R193.reuse, 0x30, RZ, 0xfc, !PT ;  /* 0x00000030c1067812 */ /* 0x041fe400078efcff */
[----:B------:R-:W-:Y:S02]  /*4670*/  LOP3.LUT R7, R193, 0x38, RZ, 0xfc, !PT ;  /* 0x00000038c1077812 */ /* 0x000fe400078efcff */
[----:B------:R-:W-:Y:S02]  /*4680*/  ISETP.LT.AND P4, PT, R6, R22, P0 ;  /* 0x000000160600720c */ /* 0x000fe40000781270 */
[C---:B-1----:R-:W-:Y:S02]  /*4690*/  LEA R8, P2, R15.reuse, R170, 0x1 ;  /* 0x000000aa0f087211 */ /* 0x042fe400078408ff */
[----:B------:R-:W-:Y:S01]  /*46a0*/  PRMT R190, RZ, 0x7610, R190 ;  /* 0x00007610ffbe7816 */ /* 0x000fe200000000be */
[----:B------:R-:W-:Y:S01]  /*46b0*/  IMAD R99, R20, 0x2, R83 ;  /* 0x0000000214637824 */ /* 0x000fe200078e0253 */
[----:B------:R-:W-:-:S02]  /*46c0*/  LEA.HI.X.SX32 R9, R15, R195, 0x1, P2 ;  /* 0x000000c30f097211 */ /* 0x000fc400010f0eff */
[----:B------:R-:W-:Y:S02]  /*46d0*/  ISETP.LT.AND P2, PT, R7, R22, P0 ;  /* 0x000000160700720c */ /* 0x000fe40000741270 */
[-C--:B------:R-:W-:Y:S01]  /*46e0*/  LEA R10, P5, R11, R170.reuse, 0x1 ;  /* 0x000000aa0b0a7211 */ /* 0x080fe200078a08ff */
[----:B------:R0:W2:Y:S01]  /*46f0*/  @P3 LDG.E.U16 R190, desc[UR20][R8.64] ;  /* 0x0000001408be3981 */ /* 0x0000a2000c1e1500 */
[----:B------:R-:W-:Y:S02]  /*4700*/  PRMT R189, RZ, 0x7610, R189 ;  /* 0x00007610ffbd7816 */ /* 0x000fe400000000bd */
[----:B------:R-:W-:Y:S02]  /*4710*/  LEA R12, P3, R99, R170, 0x1 ;  /* 0x000000aa630c7211 */ /* 0x000fe400078608ff */
[----:B------:R-:W-:Y:S02]  /*4720*/  LEA.HI.X.SX32 R11, R11, R195, 0x1, P5 ;  /* 0x000000c30b0b7211 */ /* 0x000fe400028f0eff */
[----:B------:R-:W-:-:S02]  /*4730*/  PRMT R188, RZ, 0x7610, R188 ;  /* 0x00007610ffbc7816 */ /* 0x000fc400000000bc */
[C---:B0-----:R-:W-:Y:S01]  /*4740*/  LOP3.LUT R8, R193.reuse, 0x2a, RZ, 0xfc, !PT ;  /* 0x0000002ac1087812 */ /* 0x041fe200078efcff */
[----:B------:R0:W2:Y:S01]  /*4750*/  @P4 LDG.E.U16 R189, desc[UR20][R10.64] ;  /* 0x000000140abd4981 */ /* 0x0000a2000c1e1500 */
[----:B------:R-:W-:Y:S02]  /*4760*/  LOP3.LUT R9, R193, 0x32, RZ, 0xfc, !PT ;  /* 0x00000032c1097812 */ /* 0x000fe400078efcff */
[----:B------:R-:W-:Y:S02]  /*4770*/  LEA.HI.X.SX32 R13, R99, R195, 0x1, P3 ;  /* 0x000000c3630d7211 */ /* 0x000fe400018f0eff */
[-C--:B------:R-:W-:Y:S02]  /*4780*/  ISETP.LT.AND P3, PT, R8, R22.reuse, P0 ;  /* 0x000000160800720c */ /* 0x080fe40000761270 */
[----:B------:R-:W-:Y:S01]  /*4790*/  ISETP.LT.AND P4, PT, R9, R22, P0 ;  /* 0x000000160900720c */ /* 0x000fe20000781270 */
[----:B------:R1:W2:Y:S01]  /*47a0*/  @P2 LDG.E.U16 R188, desc[UR20][R12.64] ;  /* 0x000000140cbc2981 */ /* 0x0002a2000c1e1500 */
[----:B------:R-:W-:-:S02]  /*47b0*/  LEA R14, P5, R95, R170, 0x1 ;  /* 0x000000aa5f0e7211 */ /* 0x000fc400078a08ff */
[----:B0-----:R-:W-:Y:S02]  /*47c0*/  LOP3.LUT R10, R193, 0x3a, RZ, 0xfc, !PT ;  /* 0x0000003ac10a7812 */ /* 0x001fe400078efcff */
[----:B------:R-:W-:Y:S02]  /*47d0*/  PRMT R186, RZ, 0x7610, R186 ;  /* 0x00007610ffba7816 */ /* 0x000fe400000000ba */
[----:B------:R-:W-:Y:S02]  /*47e0*/  PRMT R185, RZ, 0x7610, R185 ;  /* 0x00007610ffb97816 */ /* 0x000fe400000000b9 */
[----:B-1----:R-:W-:Y:S01]  /*47f0*/  LEA R12, P2, R89, R170, 0x1 ;  /* 0x000000aa590c7211 */ /* 0x002fe200078408ff */
[----:B------:R-:W-:Y:S01]  /*4800*/  IMAD R99, R20, 0x2, R99 ;  /* 0x0000000214637824 */ /* 0x000fe200078e0263 */
[-C--:B------:R-:W-:Y:S02]  /*4810*/  LEA.HI.X.SX32 R15, R95, R195.reuse, 0x1, P5 ;  /* 0x000000c35f0f7211 */ /* 0x080fe400028f0eff */
[----:B------:R-:W-:-:S02]  /*4820*/  LEA.HI.X.SX32 R13, R89, R195, 0x1, P2 ;  /* 0x000000c3590d7211 */ /* 0x000fc400010f0eff */
[----:B------:R-:W-:Y:S01]  /*4830*/  ISETP.LT.AND P2, PT, R10, R22, P0 ;  /* 0x000000160a00720c */ /* 0x000fe20000741270 */
[----:B------:R-:W2:Y:S01]  /*4840*/  @P4 LDG.E.U16 R185, desc[UR20][R14.64] ;  /* 0x000000140eb94981 */ /* 0x000ea2000c1e1500 */
[----:B------:R-:W-:-:S03]  /*4850*/  LOP3.LUT R18, R193, 0xa, RZ, 0xfc, !PT ;  /* 0x0000000ac1127812 */ /* 0x000fc600078efcff */
[----:B------:R0:W2:Y:S01]  /*4860*/  @P3 LDG.E.U16 R186, desc[UR20][R12.64] ;  /* 0x000000140cba3981 */ /* 0x0000a2000c1e1500 */
[----:B------:R-:W-:Y:S02]  /*4870*/  ISETP.LT.AND P4, PT, R18, R22, P0 ;  /* 0x000000161200720c */ /* 0x000fe40000781270 */
[----:B------:R-:W-:Y:S02]  /*4880*/  SHF.R.U32.HI R11, RZ, 0x6, R101 ;  /* 0x00000006ff0b7819 */ /* 0x000fe40000011665 */
[----:B------:R-:W-:Y:S02]  /*4890*/  PRMT R184, RZ, 0x7610, R184 ;  /* 0x00007610ffb87816 */ /* 0x000fe400000000b8 */
[-C--:B0-----:R-:W-:Y:S02]  /*48a0*/  LEA R12, P3, R99, R170.reuse, 0x1 ;  /* 0x000000aa630c7211 */ /* 0x081fe400078608ff */
[----:B------:R-:W-:Y:S02]  /*48b0*/  LEA R14, P5, R19, R170, 0x1 ;  /* 0x000000aa130e7211 */ /* 0x000fe400078a08ff */
[----:B------:R-:W-:-:S02]  /*48c0*/  LEA.HI.X.SX32 R13, R99, R195, 0x1, P3 ;  /* 0x000000c3630d7211 */ /* 0x000fc400018f0eff */
[----:B------:R-:W-:Y:S02]  /*48d0*/  SGXT.U32 R11, R11, 0x1 ;  /* 0x000000010b0b781a */ /* 0x000fe40000000000 */
[----:B------:R-:W-:Y:S01]  /*48e0*/  PRMT R183, RZ, 0x7610, R183 ;  /* 0x00007610ffb77816 */ /* 0x000fe200000000b7 */
[----:B------:R0:W2:Y:S01]  /*48f0*/  @P2 LDG.E.U16 R184, desc[UR20][R12.64] ;  /* 0x000000140cb82981 */ /* 0x0000a2000c1e1500 */
[----:B------:R-:W-:Y:S02]  /*4900*/  LEA.HI.X.SX32 R15, R19, R195, 0x1, P5 ;  /* 0x000000c3130f7211 */ /* 0x000fe400028f0eff */
[----:B------:R-:W-:-:S03]  /*4910*/  ISETP.LT.AND P2, PT, R11, R22, P0 ;  /* 0x000000160b00720c */ /* 0x000fc60000741270 */
[----:B------:R1:W2:Y:S01]  /*4920*/  @P4 LDG.E.U16 R183, desc[UR20][R14.64] ;  /* 0x000000140eb74981 */ /* 0x0002a2000c1e1500 */
[C---:B------:R-:W-:Y:S02]  /*4930*/  LEA R88, P4, R17.reuse, R170, 0x1 ;  /* 0x000000aa11587211 */ /* 0x040fe400078808ff */
[----:B------:R-:W-:Y:S02]  /*4940*/  PRMT R197, RZ, 0x7610, R197 ;  /* 0x00007610ffc57816 */ /* 0x000fe400000000c5 */
[----:B------:R-:W-:-:S05]  /*4950*/  LEA.HI.X.SX32 R89, R17, R195, 0x1, P4 ;  /* 0x000000c311597211 */ /* 0x000fca00020f0eff */
[----:B------:R-:W2:Y:S01]  /*4960*/  @P2 LDG.E.U16 R197, desc[UR20][R88.64] ;  /* 0x0000001458c52981 */ /* 0x000ea2000c1e1500 */
[----:B------:R-:W-:-:S04]  /*4970*/  LOP3.LUT R16, R193, 0x12, RZ, 0xfc, !PT ;  /* 0x00000012c1107812 */ /* 0x000fc800078efcff */
[----:B------:R-:W-:Y:S02]  /*4980*/  ISETP.LT.AND P3, PT, R16, R22, P0 ;  /* 0x000000161000720c */ /* 0x000fe40000761270 */
[C---:B0-----:R-:W-:Y:S02]  /*4990*/  LEA R12, P6, R81.reuse, R170, 0x1 ;  /* 0x000000aa510c7211 */ /* 0x041fe400078c08ff */
[----:B------:R-:W-:Y:S02]  /*49a0*/  PRMT R182, RZ, 0x7610, R182 ;  /* 0x00007610ffb67816 */ /* 0x000fe400000000b6 */
[----:B------:R-:W-:Y:S02]  /*49b0*/  LEA.HI.X.SX32 R13, R81, R195, 0x1, P6 ;  /* 0x000000c3510d7211 */ /* 0x000fe400030f0eff */
[C---:B------:R-:W-:Y:S02]  /*49c0*/  LOP3.LUT R216, R193.reuse, 0x1c, RZ, 0xfc, !PT ;  /* 0x0000001cc1d87812 */ /* 0x040fe400078efcff */
[----:B------:R-:W-:-:S03]  /*49d0*/  LOP3.LUT R11, R193, 0x24, RZ, 0xfc, !PT ;  /* 0x00000024c10b7812 */ /* 0x000fc600078efcff */
[----:B------:R0:W2:Y:S01]  /*49e0*/  @P3 LDG.E.U16 R182, desc[UR20][R12.64] ;  /* 0x000000140cb63981 */ /* 0x0000a2000c1e1500 */
[-C--:B------:R-:W-:Y:S02]  /*49f0*/  ISETP.LT.AND P3, PT, R216, R22.reuse, P0 ;  /* 0x00000016d800720c */ /* 0x080fe40000761270 */
[----:B------:R-:W-:Y:S02]  /*4a00*/  ISETP.LT.AND P4, PT, R11, R22, P0 ;  /* 0x000000160b00720c */ /* 0x000fe40000781270 */
[-C--:B------:R-:W-:Y:S02]  /*4a10*/  LEA R16, P5, R25, R170.reuse, 0x1 ;  /* 0x000000aa19107211 */ /* 0x080fe400078a08ff */
[----:B-1----:R-:W-:Y:S02]  /*4a20*/  LEA R14, P6, R87, R170, 0x1 ;  /* 0x000000aa570e7211 */ /* 0x002fe400078c08ff */
[----:B------:R-:W-:Y:S02]  /*4a30*/  PRMT R173, RZ, 0x7610, R173 ;  /* 0x00007610ffad7816 */ /* 0x000fe400000000ad */
[----:B0-----:R-:W-:-:S02]  /*4a40*/  LOP3.LUT R12, R193, 0x2c, RZ, 0xfc, !PT ;  /* 0x0000002cc10c7812 */ /* 0x001fc400078efcff */
[-C--:B------:R-:W-:Y:S02]  /*4a50*/  LEA.HI.X.SX32 R17, R25, R195.reuse, 0x1, P5 ;  /* 0x000000c319117211 */ /* 0x080fe400028f0eff */
[----:B------:R-:W-:Y:S02]  /*4a60*/  PRMT R179, RZ, 0x7610, R179 ;  /* 0x00007610ffb37816 */ /* 0x000fe400000000b3 */
[----:B------:R-:W-:Y:S01]  /*4a70*/  ISETP.LT.AND P2, PT, R12, R22, P0 ;  /* 0x000000160c00720c */ /* 0x000fe20000741270 */
[----:B------:R0:W2:Y:S01]  /*4a80*/  @P3 LDG.E.U16 R173, desc[UR20][R16.64] ;  /* 0x0000001410ad3981 */ /* 0x0000a2000c1e1500 */
[----:B------:R-:W-:Y:S02]  /*4a90*/  LEA.HI.X.SX32 R15, R87, R195, 0x1, P6 ;  /* 0x000000c3570f7211 */ /* 0x000fe400030f0eff */
[----:B------:R-:W-:-:S03]  /*4aa0*/  LOP3.LUT R13, R193, 0x34, RZ, 0xfc, !PT ;  /* 0x00000034c10d7812 */ /* 0x000fc600078efcff */
[----:B------:R1:W2:Y:S01]  /*4ab0*/  @P4 LDG.E.U16 R179, desc[UR20][R14.64] ;  /* 0x000000140eb34981 */ /* 0x0002a2000c1e1500 */
[----:B------:R-:W-:Y:S02]  /*4ac0*/  ISETP.LT.AND P3, PT, R13, R22, P0 ;  /* 0x000000160d00720c */ /* 0x000fe40000761270 */
[CC--:B0-----:R-:W-:Y:S02]  /*4ad0*/  LEA R16, P5, R91.reuse, R170.reuse, 0x1 ;  /* 0x000000aa5b107211 */ /* 0x0c1fe400078a08ff */
[----:B------:R-:W-:Y:S01]  /*4ae0*/  PRMT R178, RZ, 0x7610, R178 ;  /* 0x00007610ffb27816 */ /* 0x000fe200000000b2 */
[----:B------:R-:W-:Y:S01]  /*4af0*/  IMAD R181, R20, 0x2, R99 ;  /* 0x0000000214b57824 */ /* 0x000fe200078e0263 */
[----:B------:R-:W-:Y:S02]  /*4b00*/  LEA.HI.X.SX32 R17, R91, R195, 0x1, P5 ;  /* 0x000000c35b117211 */ /* 0x000fe400028f0eff */
[----:B-1----:R-:W-:Y:S02]  /*4b10*/  LOP3.LUT R14, R193, 0x3c, RZ, 0xfc, !PT ;  /* 0x0000003cc10e7812 */ /* 0x002fe400078efcff */
[----:B------:R-:W-:Y:S01]  /*4b20*/  LEA R24, P5, R97, R170, 0x1 ;  /* 0x000000aa61187211 */ /* 0x000fe200078a08ff */
[----:B------:R0:W2:Y:S01]  /*4b30*/  @P2 LDG.E.U16 R178, desc[UR20][R16.64] ;  /* 0x0000001410b22981 */ /* 0x0000a2000c1e1500 */
[----:B------:R-:W-:-:S02]  /*4b40*/  ISETP.LT.AND P4, PT, R14, R22, P0 ;  /* 0x000000160e00720c */ /* 0x000fc40000781270 */
[----:B------:R-:W-:Y:S02]  /*4b50*/  PRMT R177, RZ, 0x7610, R177 ;  /* 0x00007610ffb17816 */ /* 0x000fe400000000b1 */
[-C--:B------:R-:W-:Y:S02]  /*4b60*/  LEA.HI.X.SX32 R25, R97, R195.reuse, 0x1, P5 ;  /* 0x000000c361197211 */ /* 0x080fe400028f0eff */
[----:B------:R-:W-:Y:S02]  /*4b70*/  LOP3.LUT R30, R193, 0xc, RZ, 0xfc, !PT ;  /* 0x0000000cc11e7812 */ /* 0x000fe400078efcff */
[C---:B0-----:R-:W-:Y:S01]  /*4b80*/  LEA R16, P2, R181.reuse, R170, 0x1 ;  /* 0x000000aab5107211 */ /* 0x041fe200078408ff */
[----:B------:R0:W2:Y:S01]  /*4b90*/  @P3 LDG.E.U16 R177, desc[UR20][R24.64] ;  /* 0x0000001418b13981 */ /* 0x0000a2000c1e1500 */
[----:B------:R-:W-:Y:S02]  /*4ba0*/  PRMT R176, RZ, 0x7610, R176 ;  /* 0x00007610ffb07816 */ /* 0x000fe400000000b0 */
[----:B------:R-:W-:-:S02]  /*4bb0*/  LEA.HI.X.SX32 R17, R181, R195, 0x1, P2 ;  /* 0x000000c3b5117211 */ /* 0x000fc400010f0eff */
[----:B------:R-:W-:Y:S02]  /*4bc0*/  ISETP.LT.AND P3, PT, R30, R22, P0 ;  /* 0x000000161e00720c */ /* 0x000fe40000761270 */
[C---:B------:R-:W-:Y:S01]  /*4bd0*/  LOP3.LUT R18, R193.reuse, 0x14, RZ, 0xfc, !PT ;  /* 0x00000014c1127812 */ /* 0x040fe200078efcff */
[----:B------:R1:W2:Y:S01]  /*4be0*/  @P4 LDG.E.U16 R176, desc[UR20][R16.64] ;  /* 0x0000001410b04981 */ /* 0x0002a2000c1e1500 */
[----:B0-----:R-:W-:Y:S02]  /*4bf0*/  LEA R24, P4, R26, R170, 0x1 ;  /* 0x000000aa1a187211 */ /* 0x001fe400078808ff */
[----:B------:R-:W-:Y:S02]  /*4c00*/  ISETP.LT.AND P2, PT, R18, R22, P0 ;  /* 0x000000161200720c */ /* 0x000fe40000741270 */
[----:B------:R-:W-:Y:S02]  /*4c10*/  LOP3.LUT R215, R193, 0x1e, RZ, 0xfc, !PT ;  /* 0x0000001ec1d77812 */ /* 0x000fe400078efcff */
[----:B------:R-:W-:-:S02]  /*4c20*/  PRMT R175, RZ, 0x7610, R175 ;  /* 0x00007610ffaf7816 */ /* 0x000fc400000000af */
[-C--:B------:R-:W-:Y:S02]  /*4c30*/  LEA.HI.X.SX32 R25, R26, R195.reuse, 0x1, P4 ;  /* 0x000000c31a197211 */ /* 0x080fe400020f0eff */
[----:B-1----:R-:W-:Y:S02]  /*4c40*/  LEA R16, P5, R27, R170, 0x1 ;  /* 0x000000aa1b107211 */ /* 0x002fe400078a08ff */
[----:B------:R-:W-:Y:S01]  /*4c50*/  ISETP.LT.AND P4, PT, R215, R22, P0 ;  /* 0x00000016d700720c */ /* 0x000fe20000781270 */
[----:B------:R0:W2:Y:S01]  /*4c60*/  @P3 LDG.E.U16 R175, desc[UR20][R24.64] ;  /* 0x0000001418af3981 */ /* 0x0000a2000c1e1500 */
[----:B------:R-:W-:Y:S02]  /*4c70*/  PRMT R174, RZ, 0x7610, R174 ;  /* 0x00007610ffae7816 */ /* 0x000fe400000000ae */
[----:B------:R-:W-:Y:S02]  /*4c80*/  LOP3.LUT R15, R193, 0x26, RZ, 0xfc, !PT ;  /* 0x00000026c10f7812 */ /* 0x000fe400078efcff */
[----:B------:R-:W-:-:S02]  /*4c90*/  LEA.HI.X.SX32 R17, R27, R195, 0x1, P5 ;  /* 0x000000c31b117211 */ /* 0x000fc400028f0eff */
[----:B------:R-:W-:Y:S02]  /*4ca0*/  ISETP.LT.AND P3, PT, R15, R22, P0 ;  /* 0x000000160f00720c */ /* 0x000fe40000761270 */
[CC--:B0-----:R-:W-:Y:S01]  /*4cb0*/  LEA R24, P5, R31.reuse, R170.reuse, 0x1 ;  /* 0x000000aa1f187211 */ /* 0x0c1fe200078a08ff */
[----:B------:R0:W2:Y:S01]  /*4cc0*/  @P2 LDG.E.U16 R174, desc[UR20][R16.64] ;  /* 0x0000001410ae2981 */ /* 0x0000a2000c1e1500 */
[----:B------:R-:W-:Y:S02]  /*4cd0*/  PRMT R172, RZ, 0x7610, R172 ;  /* 0x00007610ffac7816 */ /* 0x000fe400000000ac */
[----:B------:R-:W-:Y:S02]  /*4ce0*/  LEA.HI.X.SX32 R25, R31, R195, 0x1, P5 ;  /* 0x000000c31f197211 */ /* 0x000fe400028f0eff */
[----:B------:R-:W-:Y:S02]  /*4cf0*/  LEA R30, P2, R85, R170, 0x1 ;  /* 0x000000aa551e7211 */ /* 0x000fe400078408ff */
[----:B------:R-:W-:Y:S01]  /*4d00*/  PRMT R87, RZ, 0x7610, R87 ;  /* 0x00007610ff577816 */ /* 0x000fe20000000057 */
[----:B------:R1:W2:Y:S01]  /*4d10*/  @P4 LDG.E.U16 R172, desc[UR20][R24.64] ;  /* 0x0000001418ac4981 */ /* 0x0002a2000c1e1500 */
[----:B0-----:R-:W-:-:S02]  /*4d20*/  LOP3.LUT R16, R193, 0x2e, RZ, 0xfc, !PT ;  /* 0x0000002ec1107812 */ /* 0x001fc400078efcff */
[-C--:B------:R-:W-:Y:S02]  /*4d30*/  LEA.HI.X.SX32 R31, R85, R195.reuse, 0x1, P2 ;  /* 0x000000c3551f7211 */ /* 0x080fe400010f0eff */
[----:B------:R-:W-:Y:S02]  /*4d40*/  ISETP.LT.AND P2, PT, R16, R22, P0 ;  /* 0x000000161000720c */ /* 0x000fe40000741270 */
[----:B------:R-:W-:Y:S01]  /*4d50*/  LEA R32, P4, R33, R170, 0x1 ;  /* 0x000000aa21207211 */ /* 0x000fe200078808ff */
[----:B------:R0:W2:Y:S01]  /*4d60*/  @P3 LDG.E.U16 R87, desc[UR20][R30.64] ;  /* 0x000000141e573981 */ /* 0x0000a2000c1e1500 */
[C---:B------:R-:W-:Y:S02]  /*4d70*/  LOP3.LUT R18, R193.reuse, 0xe, RZ, 0xfc, !PT ;  /* 0x0000000ec1127812 */ /* 0x040fe400078efcff */
[----:B------:R-:W-:Y:S02]  /*4d80*/  LOP3.LUT R17, R193, 0x36, RZ, 0xfc, !PT ;  /* 0x00000036c1117812 */ /* 0x000fe400078efcff */
[----:B------:R-:W-:-:S02]  /*4d90*/  LEA.HI.X.SX32 R33, R33, R195, 0x1, P4 ;  /* 0x000000c321217211 */ /* 0x000fc400020f0eff */
[-C--:B------:R-:W-:Y:S02]  /*4da0*/  ISETP.LT.AND P4, PT, R18, R22.reuse, P0 ;  /* 0x000000161200720c */ /* 0x080fe40000781270 */
[----:B------:R-:W-:Y:S02]  /*4db0*/  ISETP.LT.AND P3, PT, R17, R22, P0 ;  /* 0x000000161100720c */ /* 0x000fe40000761270 */
[----:B------:R-:W-:Y:S02]  /*4dc0*/  PRMT R85, RZ, 0x7610, R85 ;  /* 0x00007610ff557816 */ /* 0x000fe40000000055 */
[-C--:B-1----:R-:W-:Y:S01]  /*4dd0*/  LEA R24, P6, R83, R170.reuse, 0x1 ;  /* 0x000000aa53187211 */ /* 0x082fe200078c08ff */
[----:B------:R-:W-:Y:S01]  /*4de0*/  IMAD R91, R219, R21, RZ ;  /* 0x00000015db5b7224 */ /* 0x000fe200078e02ff */
[----:B0-----:R-:W-:Y:S02]  /*4df0*/  LEA R30, P5, R28, R170, 0x1 ;  /* 0x000000aa1c1e7211 */ /* 0x001fe400078a08ff */
[----:B------:R-:W-:Y:S01]  /*4e00*/  LEA.HI.X.SX32 R25, R83, R195, 0x1, P6 ;  /* 0x000000c353197211 */ /* 0x000fe200030f0eff */
[----:B------:R0:W2:Y:S01]  /*4e10*/  @P2 LDG.E.U16 R85, desc[UR20][R32.64] ;  /* 0x0000001420552981 */ /* 0x0000a2000c1e1500 */
[----:B------:R-:W-:-:S02]  /*4e20*/  PRMT R83, RZ, 0x7610, R83 ;  /* 0x00007610ff537816 */ /* 0x000fc40000000053 */
[----:B------:R-:W-:Y:S02]  /*4e30*/  PRMT R84, RZ, 0x7610, R84 ;  /* 0x00007610ff547816 */ /* 0x000fe40000000054 */
[----:B------:R-:W-:Y:S01]  /*4e40*/  LEA.HI.X.SX32 R31, R28, R195, 0x1, P5 ;  /* 0x000000c31c1f7211 */ /* 0x000fe200028f0eff */
[----:B------:R-:W-:Y:S01]  /*4e50*/  IMAD R40, R40, UR4, RZ ;  /* 0x0000000428287c24 */ /* 0x000fe2000f8e02ff */
[----:B------:R-:W-:Y:S01]  /*4e60*/  LEA R90, P2, R91, UR18, 0x1 ;  /* 0x000000125b5a7c11 */ /* 0x000fe2000f8408ff */
[----:B------:R-:W-:Y:S01]  /*4e70*/  IMAD R38, R38, UR4, RZ ;  /* 0x0000000426267c24 */ /* 0x000fe2000f8e02ff */
[----:B------:R-:W-:Y:S01]  /*4e80*/  LOP3.LUT R94, R193, 0x16, RZ, 0xfc, !PT ;  /* 0x00000016c15e7812 */ /* 0x000fe200078efcff */
[----:B0-----:R-:W-:Y:S01]  /*4e90*/  IMAD R32, R93, UR4, RZ ;  /* 0x000000045d207c24 */ /* 0x001fe2000f8e02ff */
[----:B------:R0:W2:Y:S01]  /*4ea0*/  @P4 LDG.E.U16 R83, desc[UR20][R30.64] ;  /* 0x000000141e534981 */ /* 0x0000a2000c1e1500 */
[----:B------:R-:W-:Y:S01]  /*4eb0*/  LEA.HI.X.SX32 R91, R91, UR19, 0x1, P2 ;  /* 0x000000135b5b7c11 */ /* 0x000fe200090f0eff */
[----:B------:R-:W-:Y:S01]  /*4ec0*/  IMAD R44, R44, UR4, RZ ;  /* 0x000000042c2c7c24 */ /* 0x000fe2000f8e02ff */
[----:B------:R-:W-:Y:S01]  /*4ed0*/  ISETP.LT.AND P2, PT, R94, R22, P0 ;  /* 0x000000165e00720c */ /* 0x000fe20000741270 */
[----:B------:R1:W2:Y:S01]  /*4ee0*/  @P3 LDG.E.U16 R84, desc[UR20][R24.64] ;  /* 0x0000001418543981 */ /* 0x0002a2000c1e1500 */
[----:B------:R-:W-:Y:S01]  /*4ef0*/  IMAD R42, R42, UR4, RZ ;  /* 0x000000042a2a7c24 */ /* 0x000fe2000f8e02ff */
[----:B------:R-:W-:Y:S01]  /*4f00*/  LEA R94, P4, R38, R90, 0x1 ;  /* 0x0000005a265e7211 */ /* 0x000fe200078808ff */
[----:B------:R-:W-:-:S02]  /*4f10*/  IMAD R33, R36, UR4, RZ ;  /* 0x0000000424217c24 */ /* 0x000fc4000f8e02ff */
[----:B0-----:R-:W-:Y:S01]  /*4f20*/  IMAD R31, R92, UR4, RZ ;  /* 0x000000045c1f7c24 */ /* 0x001fe2000f8e02ff */
[-C--:B------:R-:W-:Y:S01]  /*4f30*/  LEA R92, P3, R40, R90.reuse, 0x1 ;  /* 0x0000005a285c7211 */ /* 0x080fe200078608ff */
[----:B-1----:R-:W-:Y:S01]  /*4f40*/  IMAD R25, R34, UR4, RZ ;  /* 0x0000000422197c24 */ /* 0x002fe2000f8e02ff */
[-C--:B------:R-:W-:Y:S01]  /*4f50*/  LEA R34, P5, R32, R90.reuse, 0x1 ;  /* 0x0000005a20227211 */ /* 0x080fe200078a08ff */
[----:B------:R-:W-:Y:S01]  /*4f60*/  IMAD R24, R35, UR4, RZ ;  /* 0x0000000423187c24 */ /* 0x000fe2000f8e02ff */
[-C--:B------:R-:W-:Y:S01]  /*4f70*/  LEA.HI.X.SX32 R93, R40, R91.reuse, 0x1, P3 ;  /* 0x0000005b285d7211 */ /* 0x080fe200018f0eff */
[----:B------:R-:W-:Y:S01]  /*4f80*/  IMAD R48, R48, UR4, RZ ;  /* 0x0000000430307c24 */ /* 0x000fe2000f8e02ff */
[-C--:B------:R-:W-:Y:S01]  /*4f90*/  LEA.HI.X.SX32 R95, R38, R91.reuse, 0x1, P4 ;  /* 0x0000005b265f7211 */ /* 0x080fe200020f0eff */
[----:B------:R-:W-:Y:S01]  /*4fa0*/  IMAD R46, R46, UR4, RZ ;  /* 0x000000042e2e7c24 */ /* 0x000fe2000f8e02ff */
[----:B------:R-:W-:Y:S01]  /*4fb0*/  LEA.HI.X.SX32 R35, R32, R91, 0x1, P5 ;  /* 0x0000005b20237211 */ /* 0x000fe200028f0eff */
[----:B------:R-:W-:Y:S01]  /*4fc0*/  IMAD R37, R37, UR4, RZ ;  /* 0x0000000425257c24 */ /* 0x000fe2000f8e02ff */
[-C--:B------:R-:W-:Y:S01]  /*4fd0*/  LEA R96, P3, R44, R90.reuse, 0x1 ;  /* 0x0000005a2c607211 */ /* 0x080fe200078608ff */
[----:B------:R-:W-:Y:S01]  /*4fe0*/  IMAD R39, R39, UR4, RZ ;  /* 0x0000000427277c24 */ /* 0x000fe2000f8e02ff */
[----:B------:R-:W-:-:S02]  /*4ff0*/  LEA R98, P4, R42, R90, 0x1 ;  /* 0x0000005a2a627211 */ /* 0x000fc400078808ff */
[-C--:B------:R-:W-:Y:S02]  /*5000*/  LEA R30, P6, R31, R90.reuse, 0x1 ;  /* 0x0000005a1f1e7211 */ /* 0x080fe400078c08ff */
[----:B------:R-:W-:Y:S01]  /*5010*/  LEA R32, P5, R33, R90, 0x1 ;  /* 0x0000005a21207211 */ /* 0x000fe200078a08ff */
[----:B------:R-:W-:Y:S01]  /*5020*/  IMAD R52, R52, UR4, RZ ;  /* 0x0000000434347c24 */ /* 0x000fe2000f8e02ff */
[-C--:B------:R-:W-:Y:S01]  /*5030*/  LEA.HI.X.SX32 R97, R44, R91.reuse, 0x1, P3 ;  /* 0x0000005b2c617211 */ /* 0x080fe200018f0eff */
[----:B------:R-:W-:Y:S01]  /*5040*/  IMAD R50, R50, UR4, RZ ;  /* 0x0000000432327c24 */ /* 0x000fe2000f8e02ff */
[-C--:B------:R-:W-:Y:S01]  /*5050*/  LEA.HI.X.SX32 R99, R42, R91.reuse, 0x1, P4 ;  /* 0x0000005b2a637211 */ /* 0x080fe200020f0eff */
[----:B------:R-:W-:Y:S01]  /*5060*/  IMAD R41, R41, UR4, RZ ;  /* 0x0000000429297c24 */ /* 0x000fe2000f8e02ff */
[-C--:B------:R-:W-:Y:S01]  /*5070*/  LEA.HI.X.SX32 R31, R31, R91.reuse, 0x1, P6 ;  /* 0x0000005b1f1f7211 */ /* 0x080fe200030f0eff */
[----:B------:R-:W-:Y:S01]  /*5080*/  IMAD R43, R43, UR4, RZ ;  /* 0x000000042b2b7c24 */ /* 0x000fe2000f8e02ff */
[----:B------:R-:W-:-:S02]  /*5090*/  LEA.HI.X.SX32 R33, R33, R91, 0x1, P5 ;  /* 0x0000005b21217211 */ /* 0x000fc400028f0eff */
[-C--:B------:R-:W-:Y:S02]  /*50a0*/  LEA R100, P3, R48, R90.reuse, 0x1 ;  /* 0x0000005a30647211 */ /* 0x080fe400078608ff */
[-C--:B------:R-:W-:Y:S02]  /*50b0*/  LEA R102, P4, R46, R90.reuse, 0x1 ;  /* 0x0000005a2e667211 */ /* 0x080fe400078808ff */
        /* <DEDUP_REMOVED lines=47> */
[CC--:B------:R-:W-:Y:S02]  /*53b0*/  LEA R118, P4, R66.reuse, R90.reuse, 0x1 ;  /* 0x0000005a42767211 */ /* 0x0c0fe400078808ff */
[-C--:B------:R-:W-:Y:S02]  /*53c0*/  LEA R52, P6, R53, R90.reuse, 0x1 ;  /* 0x0000005a35347211 */ /* 0x080fe400078c08ff */
[----:B------:R-:W-:Y:S01]  /*53d0*/  LEA R54, P5, R55, R90, 0x1 ;  /* 0x0000005a37367211 */ /* 0x000fe200078a08ff */
[----:B------:R-:W-:Y:S01]  /*53e0*/  IMAD R65, R65, UR4, RZ ;  /* 0x0000000441417c24 */ /* 0x000fe2000f8e02ff */
[-C--:B------:R-:W-:Y:S02]  /*53f0*/  LEA.HI.X.SX32 R117, R117, R91.reuse, 0x1, P3 ;  /* 0x0000005b75757211 */ /* 0x080fe400018f0eff */
        /* <DEDUP_REMOVED lines=18> */
[-C--:B------:R-:W-:Y:S01]  /*5520*/  LEA R126, P5, R68, R90.reuse, 0x1 ;  /* 0x0000005a447e7211 */ /* 0x080fe200078a08ff */
[----:B------:R-:W-:Y:S01]  /*5530*/  IMAD R135, R135, UR4, RZ ;  /* 0x0000000487877c24 */ /* 0x000fe2000f8e02ff */
[-C--:B------:R-:W-:Y:S01]  /*5540*/  LEA.HI.X.SX32 R65, R65, R91.reuse, 0x1, P3 ;  /* 0x0000005b41417211 */ /* 0x080fe200018f0eff */
[----:B------:R-:W-:Y:S01]  /*5550*/  IMAD R131, R131, UR4, RZ ;  /* 0x0000000483837c24 */ /* 0x000fe2000f8e02ff */
[----:B------:R-:W-:Y:S01]  /*5560*/  LEA.HI.X.SX32 R61, R61, R91, 0x1, P6 ;  /* 0x0000005b3d3d7211 */ /* 0x000fe200030f0eff */
[----:B------:R-:W-:Y:S01]  /*5570*/  IMAD R72, R72, UR4, RZ ;  /* 0x0000000448487c24 */ /* 0x000fe2000f8e02ff */
[----:B------:R-:W-:-:S02]  /*5580*/  LEA R128, P3, R129, R90, 0x1 ;  /* 0x0000005a81807211 */ /* 0x000fc400078608ff */
[-C--:B------:R-:W-:Y:S02]  /*5590*/  LEA.HI.X.SX32 R127, R68, R91.reuse, 0x1, P5 ;  /* 0x0000005b447f7211 */ /* 0x080fe400028f0eff */
        /* <DEDUP_REMOVED lines=8> */
[-C--:B------:R-:W-:Y:S01]  /*5620*/  LEA.HI.X.SX32 R133, R70, R91.reuse, 0x1, P5 ;  /* 0x0000005b46857211 */ /* 0x080fe200028f0eff */
[----:B------:R-:W-:Y:S01]  /*5630*/  IMAD R63, R63, UR4, RZ ;  /* 0x000000043f3f7c24 */ /* 0x000fe2000f8e02ff */
        /* <DEDUP_REMOVED lines=21> */
[-C--:B------:R-:W-:Y:S02]  /*5790*/  LEA.HI.X.SX32 R63, R63, R91.reuse, 0x1, P4 ;  /* 0x0000005b3f3f7211 */ /* 0x080fe400020f0eff */
[-C--:B------:R-:W-:Y:S02]  /*57a0*/  LEA R142, P6, R143, R90.reuse, 0x1 ;  /* 0x0000005a8f8e7211 */ /* 0x080fe400078c08ff */
[-C--:B------:R-:W-:Y:S02]  /*57b0*/  LEA R150, P5, R76, R90.reuse, 0x1 ;  /* 0x0000005a4c967211 */ /* 0x080fe400078a08ff */
[----:B------:R-:W-:Y:S01]  /*57c0*/  LEA R66, P4, R67, R90, 0x1 ;  /* 0x0000005a43427211 */ /* 0x000fe200078808ff */
[----:B------:R-:W-:Y:S01]  /*57d0*/  IMAD R159, R159, UR4, RZ ;  /* 0x000000049f9f7c24 */ /* 0x000fe2000f8e02ff */
[-C--:B------:R-:W-:Y:S01]  /*57e0*/  LEA.HI.X.SX32 R147, R147, R91.reuse, 0x1, P3 ;  /* 0x0000005b93937211 */ /* 0x080fe200018f0eff */
[----:B------:R-:W-:Y:S01]  /*57f0*/  IMAD R155, R155, UR4, RZ ;  /* 0x000000049b9b7c24 */ /* 0x000fe2000f8e02ff */
[----:B------:R-:W-:-:S02]  /*5800*/  LEA.HI.X.SX32 R143, R143, R91, 0x1, P6 ;  /* 0x0000005b8f8f7211 */ /* 0x000fc400030f0eff */
[-C--:B------:R-:W-:Y:S02]  /*5810*/  LEA R152, P3, R153, R90.reuse, 0x1 ;  /* 0x0000005a99987211 */ /* 0x080fe400078608ff */
[-C--:B------:R-:W-:Y:S01]  /*5820*/  LEA.HI.X.SX32 R151, R76, R91.reuse, 0x1, P5 ;  /* 0x0000005b4c977211 */ /* 0x080fe200028f0eff */
[----:B------:R-:W-:Y:S01]  /*5830*/  IMAD R71, R71, UR4, RZ ;  /* 0x0000000447477c24 */ /* 0x000fe2000f8e02ff */
[----:B------:R-:W-:Y:S02]  /*5840*/  LEA.HI.X.SX32 R67, R67, R91, 0x1, P4 ;  /* 0x0000005b43437211 */ /* 0x000fe400020f0eff */
[-C--:B------:R-:W-:Y:S02]  /*5850*/  LEA R148, P6, R149, R90.reuse, 0x1 ;  /* 0x0000005a95947211 */ /* 0x080fe400078c08ff */
[-C--:B------:R-:W-:Y:S02]  /*5860*/  LEA R156, P5, R78, R90.reuse, 0x1 ;  /* 0x0000005a4e9c7211 */ /* 0x080fe400078a08ff */
[----:B------:R-:W-:-:S02]  /*5870*/  LEA R68, P4, R69, R90, 0x1 ;  /* 0x0000005a45447211 */ /* 0x000fc400078808ff */
[-C--:B------:R-:W-:Y:S01]  /*5880*/  LEA.HI.X.SX32 R153, R153, R91.reuse, 0x1, P3 ;  /* 0x0000005b99997211 */ /* 0x080fe200018f0eff */
[----:B------:R-:W-:Y:S01]  /*5890*/  IMAD R161, R161, UR4, RZ ;  /* 0x00000004a1a17c24 */ /* 0x000fe2000f8e02ff */
[-C--:B------:R-:W-:Y:S02]  /*58a0*/  LEA.HI.X.SX32 R149, R149, R91.reuse, 0x1, P6 ;  /* 0x0000005b95957211 */ /* 0x080fe400030f0eff */
[-C--:B------:R-:W-:Y:S02]  /*58b0*/  LEA R158, P3, R159, R90.reuse, 0x1 ;  /* 0x0000005a9f9e7211 */ /* 0x080fe400078608ff */
[-C--:B------:R-:W-:Y:S01]  /*58c0*/  LEA.HI.X.SX32 R157, R78, R91.reuse, 0x1, P5 ;  /* 0x0000005b4e9d7211 */ /* 0x080fe200028f0eff */
[----:B------:R-:W-:Y:S01]  /*58d0*/  IMAD R73, R73, UR4, RZ ;  /* 0x0000000449497c24 */ /* 0x000fe2000f8e02ff */
[----:B------:R-:W-:Y:S02]  /*58e0*/  LEA.HI.X.SX32 R69, R69, R91, 0x1, P4 ;  /* 0x0000005b45457211 */ /* 0x000fe400020f0eff */
[----:B------:R-:W-:-:S02]  /*58f0*/  LEA R154, P6, R155, R90, 0x1 ;  /* 0x0000005a9b9a7211 */ /* 0x000fc400078c08ff */
[-C--:B------:R-:W-:Y:S02]  /*5900*/  LEA R162, P5, R24, R90.reuse, 0x1 ;  /* 0x0000005a18a27211 */ /* 0x080fe400078a08ff */
[-C--:B------:R-:W-:Y:S02]  /*5910*/  LEA R70, P4, R71, R90.reuse, 0x1 ;  /* 0x0000005a47467211 */ /* 0x080fe400078808ff */
[-C--:B------:R-:W-:Y:S01]  /*5920*/  LEA.HI.X.SX32 R159, R159, R91.reuse, 0x1, P3 ;  /* 0x0000005b9f9f7211 */ /* 0x080fe200018f0eff */
[----:B------:R-:W-:Y:S01]  /*5930*/  IMAD R166, R166, UR4, RZ ;  /* 0x00000004a6a67c24 */ /* 0x000fe2000f8e02ff */
[-C--:B------:R-:W-:Y:S02]  /*5940*/  LEA.HI.X.SX32 R155, R155, R91.reuse, 0x1, P6 ;  /* 0x0000005b9b9b7211 */ /* 0x080fe400030f0eff */
[----:B------:R-:W-:Y:S02]  /*5950*/  LEA R164, P3, R25, R90, 0x1 ;  /* 0x0000005a19a47211 */ /* 0x000fe400078608ff */
[-C--:B------:R-:W-:Y:S01]  /*5960*/  LEA.HI.X.SX32 R163, R24, R91.reuse, 0x1, P5 ;  /* 0x0000005b18a37211 */ /* 0x080fe200028f0eff */
[----:B------:R-:W-:Y:S01]  /*5970*/  IMAD R75, R75, UR4, RZ ;  /* 0x000000044b4b7c24 */ /* 0x000fe2000f8e02ff */
[----:B------:R-:W-:-:S02]  /*5980*/  LEA.HI.X.SX32 R71, R71, R91, 0x1, P4 ;  /* 0x0000005b47477211 */ /* 0x000fc400020f0eff */
[----:B------:R-:W-:Y:S02]  /*5990*/  LEA R160, P6, R161, R90, 0x1 ;  /* 0x0000005aa1a07211 */ /* 0x000fe400078c08ff */
[----:B------:R-:W-:Y:S02]  /*59a0*/  LEA R24, P5, R80, R170, 0x1 ;  /* 0x000000aa50187211 */ /* 0x000fe400078a08ff */
[----:B------:R-:W-:Y:S02]  /*59b0*/  LEA R72, P4, R73, R90, 0x1 ;  /* 0x0000005a49487211 */ /* 0x000fe400078808ff */
[----:B------:R-:W-:Y:S02]  /*59c0*/  PRMT R82, RZ, 0x7610, R82 ;  /* 0x00007610ff527816 */ /* 0x000fe40000000052 */
[-C--:B------:R-:W-:Y:S02]  /*59d0*/  LEA.HI.X.SX32 R165, R25, R91.reuse, 0x1, P3 ;  /* 0x0000005b19a57211 */ /* 0x080fe400018f0eff */
[----:B------:R-:W-:-:S02]  /*59e0*/  LEA.HI.X.SX32 R161, R161, R91, 0x1, P6 ;  /* 0x0000005ba1a17211 */ /* 0x000fc400030f0eff */
[----:B------:R-:W-:Y:S01]  /*59f0*/  LEA.HI.X.SX32 R25, R80, R195, 0x1, P5 ;  /* 0x000000c350197211 */ /* 0x000fe200028f0eff */
[----:B------:R-:W-:Y:S01]  /*5a00*/  IMAD R77, R77, UR4, RZ ;  /* 0x000000044d4d7c24 */ /* 0x000fe2000f8e02ff */
[----:B------:R-:W-:Y:S01]  /*5a10*/  LOP3.LUT R18, R193, 0x3e, RZ, 0xfc, !PT ;  /* 0x0000003ec1127812 */ /* 0x000fe200078efcff */
[----:B------:R-:W-:Y:S01]  /*5a20*/  IMAD R181, R20, 0x2, R181 ;  /* 0x0000000214b57824 */ /* 0x000fe200078e02b5 */
[-C--:B------:R-:W-:Y:S01]  /*5a30*/  LEA.HI.X.SX32 R73, R73, R91.reuse, 0x1, P4 ;  /* 0x0000005b49497211 */ /* 0x080fe200020f0eff */
[----:B------:R0:W5:Y:S01]  /*5a40*/  @P2 LDG.E.U16 R82, desc[UR20][R24.64] ;  /* 0x0000001418522981 */ /* 0x000162000c1e1500 */
[CC--:B------:R-:W-:Y:S02]  /*5a50*/  LEA R220, P6, R166.reuse, R90.reuse, 0x1 ;  /* 0x0000005aa6dc7211 */ /* 0x0c0fe400078c08ff */
[----:B------:R-:W-:Y:S02]  /*5a60*/  LEA R74, P4, R75, R90, 0x1 ;  /* 0x0000005a4b4a7211 */ /* 0x000fe400078808ff */
[----:B------:R-:W-:-:S02]  /*5a70*/  LEA.HI.X.SX32 R221, R166, R91, 0x1, P6 ;  /* 0x0000005ba6dd7211 */ /* 0x000fc400030f0eff */
[----:B------:R-:W-:Y:S01]  /*5a80*/  ISETP.LT.AND P3, PT, R18, R22, P0 ;  /* 0x000000161200720c */ /* 0x000fe20000761270 */
[----:B------:R-:W-:Y:S01]  /*5a90*/  IMAD R79, R79, UR4, RZ ;  /* 0x000000044f4f7c24 */ /* 0x000fe2000f8e02ff */
[----:B------:R-:W-:Y:S02]  /*5aa0*/  LEA.HI.X.SX32 R75, R75, R91, 0x1, P4 ;  /* 0x0000005b4b4b7211 */ /* 0x000fe400020f0eff */
[----:B------:R-:W-:Y:S02]  /*5ab0*/  LEA R166, P2, R167, R170, 0x1 ;  /* 0x000000aaa7a67211 */ /* 0x000fe400078408ff */
[----:B------:R-:W-:Y:S02]  /*5ac0*/  LEA R76, P4, R77, R90, 0x1 ;  /* 0x0000005a4d4c7211 */ /* 0x000fe400078808ff */
[----:B0-----:R-:W-:Y:S02]  /*5ad0*/  LEA R24, P5, R181, R170, 0x1 ;  /* 0x000000aab5187211 */ /* 0x001fe400078a08ff */
[----:B------:R-:W-:-:S02]  /*5ae0*/  LOP3.LUT R224, R193, 0x2, RZ, 0xfc, !PT ;  /* 0x00000002c1e07812 */ /* 0x000fc400078efcff */
[----:B------:R-:W-:Y:S01]  /*5af0*/  LEA.HI.X.SX32 R167, R167, R195, 0x1, P2 ;  /* 0x000000c3a7a77211 */ /* 0x000fe200010f0eff */
[----:B------:R-:W-:Y:S01]  /*5b00*/  IMAD R168, R168, UR4, RZ ;  /* 0x00000004a8a87c24 */ /* 0x000fe2000f8e02ff */
[----:B------:R-:W-:Y:S02]  /*5b10*/  LEA.HI.X.SX32 R77, R77, R91, 0x1, P4 ;  /* 0x0000005b4d4d7211 */ /* 0x000fe400020f0eff */
[----:B------:R-:W-:Y:S02]  /*5b20*/  LEA.HI.X.SX32 R25, R181, R195, 0x1, P5 ;  /* 0x000000c3b5197211 */ /* 0x000fe400028f0eff */
[----:B------:R-:W-:Y:S02]  /*5b30*/  ISETP.LT.AND P2, PT, R224, R22, P0 ;  /* 0x00000016e000720c */ /* 0x000fe40000741270 */
[----:B------:R-:W-:Y:S02]  /*5b40*/  LEA R78, P4, R79, R90, 0x1 ;  /* 0x0000005a4f4e7211 */ /* 0x000fe400078808ff */
[----:B------:R-:W-:-:S02]  /*5b50*/  PRMT R181, RZ, 0x7610, R181 ;  /* 0x00007610ffb57816 */ /* 0x000fc400000000b5 */
[----:B------:R-:W-:Y:S02]  /*5b60*/  LOP3.LUT R223, R193, 0x4, RZ, 0xfc, !PT ;  /* 0x00000004c1df7812 */ /* 0x000fe400078efcff */
[-C--:B------:R-:W-:Y:S02]  /*5b70*/  LEA.HI.X.SX32 R79, R79, R91.reuse, 0x1, P4 ;  /* 0x0000005b4f4f7211 */ /* 0x080fe400020f0eff */
[C---:B------:R-:W-:Y:S01]  /*5b80*/  LEA R90, P4, R168.reuse, R90, 0x1 ;  /* 0x0000005aa85a7211 */ /* 0x040fe200078808ff */
[----:B------:R0:W5:Y:S01]  /*5b90*/  @P3 LDG.E.U16 R181, desc[UR20][R24.64] ;  /* 0x0000001418b53981 */ /* 0x000162000c1e1500 */
[----:B------:R-:W-:Y:S02]  /*5ba0*/  PRMT R212, RZ, 0x7610, R212 ;  /* 0x00007610ffd47816 */ /* 0x000fe400000000d4 */
[----:B------:R-:W-:Y:S02]  /*5bb0*/  ISETP.LT.AND P3, PT, R223, R22, P0 ;  /* 0x00000016df00720c */ /* 0x000fe40000761270 */
[----:B------:R-:W-:Y:S01]  /*5bc0*/  LEA.HI.X.SX32 R91, R168, R91, 0x1, P4 ;  /* 0x0000005ba85b7211 */ /* 0x000fe200020f0eff */
[----:B------:R-:W-:-:S04]  /*5bd0*/  @!UP1 UIADD3 UR4, UPT, UPT, -UR6, 0x100000, URZ ;  /* 0x0010000006049890 */ /* 0x000fc8000fffe1ff */
[----:B------:R-:W-:Y:S02]  /*5be0*/  @!UP1 USHF.L.U32 UR5, UR4, 0xb, URZ ;  /* 0x0000000b04059899 */ /* 0x000fe400080006ff */
[----:B------:R-:W-:Y:S01]  /*5bf0*/  @!UP1 USHF.L.U32 UR4, UR4, 0x1, URZ ;  /* 0x0000000104049899 */ /* 0x000fe200080006ff */
[----:B------:R-:W5:Y:S01]  /*5c00*/  @P2 LDG.E.U16 R212, desc[UR20][R166.64] ;  /* 0x00000014a6d42981 */ /* 0x000f62000c1e1500 */
[----:B------:R-:W-:Y:S02]  /*5c10*/  LEA R168, P4, R169, R170, 0x1 ;  /* 0x000000aaa9a87211 */ /* 0x000fe400078808ff */
[----:B------:R-:W-:Y:S02]  /*5c20*/  LOP3.LUT R222, R193, 0x6, RZ, 0xfc, !PT ;  /* 0x00000006c1de7812 */ /* 0x000fe400078efcff */
[----:B------:R-:W-:Y:S02]  /*5c30*/  LEA.HI.X.SX32 R169, R169, R195, 0x1, P4 ;  /* 0x000000c3a9a97211 */ /* 0x000fe400020f0eff */
[----:B------:R-:W-:-:S02]  /*5c40*/  PRMT R200, RZ, 0x7610, R200 ;  /* 0x00007610ffc87816 */ /* 0x000fc400000000c8 */
[-C--:B------:R-:W-:Y:S01]  /*5c50*/  ISETP.LT.AND P4, PT, R222, R22.reuse, P0 ;  /* 0x00000016de00720c */ /* 0x080fe20000781270 */
[----:B------:R-:W-:Y:S01]  /*5c60*/  VOTEU.ALL UP1, P1 ;  /* 0x0000000000ff7886 */ /* 0x000fe20000820000 */
[----:B------:R-:W-:Y:S02]  /*5c70*/  ISETP.LT.AND P0, PT, R219, R22, P0 ;  /* 0x00000016db00720c */ /* 0x000fe40000701270 */
[C---:B------:R-:W-:Y:S01]  /*5c80*/  LEA R170, P5, R171.reuse, R170, 0x1 ;  /* 0x000000aaabaa7211 */ /* 0x040fe200078a08ff */
[----:B------:R-:W5:Y:S01]  /*5c90*/  @P3 LDG.E.U16 R200, desc[UR20][R168.64] ;  /* 0x00000014a8c83981 */ /* 0x000f62000c1e1500 */
[----:B------:R1:W0:Y:S01]  /*5ca0*/  @!UP1 SYNCS.EXCH.64 URZ, [UR9+0xc008], UR4 ;  /* 0x00c0080409ff95b2 */ /* 0x0002220008000100 */
[----:B------:R-:W-:Y:S02]  /*5cb0*/  PRMT R202, RZ, 0x7610, R202 ;  /* 0x00007610ffca7816 */ /* 0x000fe400000000ca */
[----:B------:R-:W-:Y:S01]  /*5cc0*/  LEA.HI.X.SX32 R171, R171, R195, 0x1, P5 ;  /* 0x000000c3abab7211 */ /* 0x000fe200028f0eff */
[----:B--2---:R2:W-:Y:S01]  /*5cd0*/  STS.U16 [R2+UR9+0x8400], R194 ;  /* 0x008400c202007988 */ /* 0x0045e20008000409 */
[----:B------:R-:W-:-:S02]  /*5ce0*/  PRMT R193, RZ, 0x7610, R193 ;  /* 0x00007610ffc17816 */ /* 0x000fc400000000c1 */
[----:B------:R-:W-:Y:S01]  /*5cf0*/  PRMT R195, RZ, 0x7610, R195 ;  /* 0x00007610ffc37816 */ /* 0x000fe200000000c3 */
[----:B---3--:R3:W-:Y:S01]  /*5d00*/  STS.U16 [R2+UR9+0x8800], R196 ;  /* 0x008800c402007988 */ /* 0x0087e20008000409 */
[----:B------:R-:W-:-:S03]  /*5d10*/  PRMT R198, RZ, 0x7610, R198 ;  /* 0x00007610ffc67816 */ /* 0x000fc600000000c6 */
[----:B------:R1:W-:Y:S01]  /*5d20*/  STS.U16 [R2+UR9+0x8000], R197 ;  /* 0x008000c502007988 */ /* 0x0003e20008000409 */
[----:B--2---:R-:W-:-:S03]  /*5d30*/  PRMT R194, RZ, 0x7610, R194 ;  /* 0x00007610ffc27816 */ /* 0x004fc600000000c2 */
[----:B------:R-:W2:Y:S01]  /*5d40*/  @P4 LDG.E.U16 R202, desc[UR20][R170.64] ;  /* 0x00000014aaca4981 */ /* 0x000ea2000c1e1500 */
[----:B---3--:R-:W-:-:S03]  /*5d50*/  PRMT R196, RZ, 0x7610, R196 ;  /* 0x00007610ffc47816 */ /* 0x008fc600000000c4 */
[----:B------:R-:W3:Y:S01]  /*5d60*/  @P0 LDG.E.U16 R193, desc[UR20][R38.64] ;  /* 0x0000001426c10981 */ /* 0x000ee2000c1e1500 */
[----:B-1----:R-:W-:Y:S02]  /*5d70*/  PRMT R197, RZ, 0x7610, R197 ;  /* 0x00007610ffc57816 */ /* 0x002fe400000000c5 */
[----:B------:R-:W-:Y:S01]  /*5d80*/  PRMT R199, RZ, 0x7610, R199 ;  /* 0x00007610ffc77816 */ /* 0x000fe200000000c7 */
[----:B------:R-:W2:Y:S01]  /*5d90*/  @P0 LDG.E.U16 R194, desc[UR20][R42.64] ;  /* 0x000000142ac20981 */ /* 0x000ea2000c1e1500 */
[----:B------:R-:W-:-:S03]  /*5da0*/  PRMT R201, RZ, 0x7610, R201 ;  /* 0x00007610ffc97816 */ /* 0x000fc600000000c9 */
        /* <DEDUP_REMOVED lines=9> */
[----:B------:R-:W-:Y:S02]  /*5e40*/  PRMT R207, RZ, 0x7610, R207 ;  /* 0x00007610ffcf7816 */ /* 0x000fe400000000cf */
[----:B0-----:R-:W-:Y:S01]  /*5e50*/  PRMT R24, RZ, 0x7610, R24 ;  /* 0x00007610ff187816 */ /* 0x001fe20000000018 */
[----:B------:R-:W2:Y:S01]  /*5e60*/  @P0 LDG.E.U16 R201, desc[UR20][R66.64] ;  /* 0x0000001442c90981 */ /* 0x000ea2000c1e1500 */
[----:B------:R-:W-:Y:S02]  /*5e70*/  PRMT R25, RZ, 0x7610, R25 ;  /* 0x00007610ff197816 */ /* 0x000fe40000000019 */
[----:B------:R-:W-:Y:S01]  /*5e80*/  PRMT R208, RZ, 0x7610, R208 ;  /* 0x00007610ffd07816 */ /* 0x000fe200000000d0 */
[----:B------:R-:W3:Y:S01]  /*5e90*/  @P0 LDG.E.U16 R203, desc[UR20][R68.64] ;  /* 0x0000001444cb0981 */ /* 0x000ee2000c1e1500 */
[----:B------:R-:W-:-:S03]  /*5ea0*/  PRMT R209, RZ, 0x7610, R209 ;  /* 0x00007610ffd17816 */ /* 0x000fc600000000d1 */
[----:B------:R-:W3:Y:S04]  /*5eb0*/  @P0 LDG.E.U16 R204, desc[UR20][R70.64] ;  /* 0x0000001446cc0981 */ /* 0x000ee8000c1e1500 */
[----:B------:R-:W3:Y:S04]  /*5ec0*/  @P0 LDG.E.U16 R205, desc[UR20][R72.64] ;  /* 0x0000001448cd0981 */ /* 0x000ee8000c1e1500 */
[----:B------:R-:W3:Y:S04]  /*5ed0*/  @P0 LDG.E.U16 R206, desc[UR20][R74.64] ;  /* 0x000000144ace0981 */ /* 0x000ee8000c1e1500 */
[----:B------:R-:W3:Y:S04]  /*5ee0*/  @P0 LDG.E.U16 R207, desc[UR20][R76.64] ;  /* 0x000000144ccf0981 */ /* 0x000ee8000c1e1500 */
[----:B------:R-:W3:Y:S04]  /*5ef0*/  @P0 LDG.E.U16 R24, desc[UR20][R34.64] ;  /* 0x0000001422180981 */ /* 0x000ee8000c1e1500 */
[----:B------:R-:W3:Y:S04]  /*5f00*/  @P0 LDG.E.U16 R25, desc[UR20][R32.64] ;  /* 0x0000001420190981 */ /* 0x000ee8000c1e1500 */
[----:B------:R-:W3:Y:S04]  /*5f10*/  @P0 LDG.E.U16 R208, desc[UR20][R78.64] ;  /* 0x000000144ed00981 */ /* 0x000ee8000c1e1500 */
[----:B------:R-:W3:Y:S01]  /*5f20*/  @P0 LDG.E.U16 R209, desc[UR20][R30.64] ;  /* 0x000000141ed10981 */ /* 0x000ee2000c1e1500 */
[----:B------:R-:W-:-:S03]  /*5f30*/  LOP3.LUT R222, R2, 0x20, RZ, 0x3c, !PT ;  /* 0x0000002002de7812 */ /* 0x000fc600078e3cff */
[----:B----4-:R0:W-:Y:S04]  /*5f40*/  STS.U16 [R2+UR9+0x8c00], R192 ;  /* 0x008c00c002007988 */ /* 0x0101e80008000409 */
[----:B-----5:R-:W-:Y:S04]  /*5f50*/  STS.U16 [R2+UR9+0x9000], R191 ;  /* 0x009000bf02007988 */ /* 0x020fe80008000409 */
[----:B------:R-:W-:Y:S04]  /*5f60*/  STS.U16 [R2+UR9+0x9400], R190 ;  /* 0x009400be02007988 */ /* 0x000fe80008000409 */
[----:B------:R-:W-:Y:S04]  /*5f70*/  STS.U16 [R2+UR9+0x9800], R189 ;  /* 0x009800bd02007988 */ /* 0x000fe80008000409 */
[----:B------:R-:W-:Y:S01]  /*5f80*/  STS.U16 [R2+UR9+0x9c00], R188 ;  /* 0x009c00bc02007988 */ /* 0x000fe20008000409 */
[----:B------:R-:W-:-:S03]  /*5f90*/  LOP3.LUT R237, R2, 0x40, RZ, 0x3c, !PT ;  /* 0x0000004002ed7812 */ /* 0x000fc600078e3cff */
[----:B------:R-:W-:Y:S04]  /*5fa0*/  STS.U16 [R222+UR9+0x8d00], R180 ;  /* 0x008d00b4de007988 */ /* 0x000fe80008000409 */
[----:B------:R-:W-:Y:S04]  /*5fb0*/  STS.U16 [R222+UR9+0x9100], R187 ;  /* 0x009100bbde007988 */ /* 0x000fe80008000409 */
[----:B------:R-:W-:Y:S04]  /*5fc0*/  STS.U16 [R222+UR9+0x9500], R186 ;  /* 0x009500bade007988 */ /* 0x000fe80008000409 */
[----:B------:R-:W-:Y:S04]  /*5fd0*/  STS.U16 [R222+UR9+0x9900], R185 ;  /* 0x009900b9de007988 */ /* 0x000fe80008000409 */
[----:B------:R-:W-:Y:S04]  /*5fe0*/  STS.U16 [R222+UR9+0x9d00], R184 ;  /* 0x009d00b8de007988 */ /* 0x000fe80008000409 */
[----:B------:R-:W-:Y:S04]  /*5ff0*/  STS.U16 [R222+UR9+0x8500], R183 ;  /* 0x008500b7de007988 */ /* 0x000fe80008000409 */
[----:B------:R1:W-:Y:S01]  /*6000*/  STS.U16 [R222+UR9+0x8900], R182 ;  /* 0x008900b6de007988 */ /* 0x0003e20008000409 */
[----:B------:R-:W-:-:S02]  /*6010*/  LOP3.LUT R219, R2, 0x60, RZ, 0x3c, !PT ;  /* 0x0000006002db7812 */ /* 0x000fc400078e3cff */
[----:B------:R-:W-:Y:S02]  /*6020*/  PRMT R210, RZ, 0x7610, R210 ;  /* 0x00007610ffd27816 */ /* 0x000fe400000000d2 */
[----:B------:R-:W-:Y:S02]  /*6030*/  PRMT R211, RZ, 0x7610, R211 ;  /* 0x00007610ffd37816 */ /* 0x000fe400000000d3 */
[----:B0-----:R-:W-:Y:S02]  /*6040*/  PRMT R192, RZ, 0x7610, R192 ;  /* 0x00007610ffc07816 */ /* 0x001fe400000000c0 */
[----:B------:R-:W4:Y:S04]  /*6050*/  @P0 LDG.E.U16 R210, desc[UR20][R36.64] ;  /* 0x0000001424d20981 */ /* 0x000f28000c1e1500 */
[----:B------:R-:W5:Y:S04]  /*6060*/  @P0 LDG.E.U16 R211, desc[UR20][R40.64] ;  /* 0x0000001428d30981 */ /* 0x000f68000c1e1500 */
[----:B------:R-:W4:Y:S01]  /*6070*/  @P0 LDG.E.U16 R192, desc[UR20][R44.64] ;  /* 0x000000142cc00981 */ /* 0x000f22000c1e1500 */
[----:B-1----:R-:W-:-:S02]  /*6080*/  PRMT R182, RZ, 0x7610, R182 ;  /* 0x00007610ffb67816 */ /* 0x002fc400000000b6 */
[----:B------:R-:W-:-:S04]  /*6090*/  PRMT R183, RZ, 0x7610, R183 ;  /* 0x00007610ffb77816 */ /* 0x000fc800000000b7 */
[----:B------:R-:W4:Y:S01]  /*60a0*/  @P0 LDG.E.U16 R182, desc[UR20][R160.64] ;  /* 0x00000014a0b60981 */ /* 0x000f22000c1e1500 */
[----:B------:R-:W-:-:S03]  /*60b0*/  PRMT R180, RZ, 0x7610, R180 ;  /* 0x00007610ffb47816 */ /* 0x000fc600000000b4 */
[----:B------:R-:W4:Y:S01]  /*60c0*/  @P0 LDG.E.U16 R183, desc[UR20][R220.64] ;  /* 0x00000014dcb70981 */ /* 0x000f22000c1e1500 */
[----:B------:R-:W-:Y:S02]  /*60d0*/  PRMT R184, RZ, 0x7610, R184 ;  /* 0x00007610ffb87816 */ /* 0x000fe400000000b8 */
[----:B------:R-:W-:Y:S01]  /*60e0*/  PRMT R185, RZ, 0x7610, R185 ;  /* 0x00007610ffb97816 */ /* 0x000fe200000000b9 */
[----:B------:R-:W4:Y:S01]  /*60f0*/  @P0 LDG.E.U16 R180, desc[UR20][R122.64] ;  /* 0x000000147ab40981 */ /* 0x000f22000c1e1500 */
[----:B------:R-:W-:Y:S02]  /*6100*/  PRMT R186, RZ, 0x7610, R186 ;  /* 0x00007610ffba7816 */ /* 0x000fe400000000ba */
[----:B------:R-:W-:Y:S01]  /*6110*/  PRMT R187, RZ, 0x7610, R187 ;  /* 0x00007610ffbb7816 */ /* 0x000fe200000000bb */
[----:B------:R-:W4:Y:S01]  /*6120*/  @P0 LDG.E.U16 R184, desc[UR20][R126.64] ;  /* 0x000000147eb80981 */ /* 0x000f22000c1e1500 */
[----:B------:R-:W-:Y:S02]  /*6130*/  PRMT R188, RZ, 0x7610, R188 ;  /* 0x00007610ffbc7816 */ /* 0x000fe400000000bc */
[----:B------:R-:W-:Y:S01]  /*6140*/  PRMT R189, RZ, 0x7610, R189 ;  /* 0x00007610ffbd7816 */ /* 0x000fe200000000bd */
[----:B------:R-:W4:Y:S01]  /*6150*/  @P0 LDG.E.U16 R185, desc[UR20][R132.64] ;  /* 0x0000001484b90981 */ /* 0x000f22000c1e1500 */
[----:B------:R-:W-:-:S03]  /*6160*/  PRMT R190, RZ, 0x7610, R190 ;  /* 0x00007610ffbe7816 */ /* 0x000fc600000000be */
[----:B------:R-:W4:Y:S04]  /*6170*/  @P0 LDG.E.U16 R186, desc[UR20][R138.64] ;  /* 0x000000148aba0981 */ /* 0x000f28000c1e1500 */
[----:B------:R-:W4:Y:S04]  /*6180*/  @P0 LDG.E.U16 R187, desc[UR20][R144.64] ;  /* 0x0000001490bb0981 */ /* 0x000f28000c1e1500 */
[----:B------:R-:W4:Y:S04]  /*6190*/  @P0 LDG.E.U16 R188, desc[UR20][R150.64] ;  /* 0x0000001496bc0981 */ /* 0x000f28000c1e1500 */
[----:B------:R-:W4:Y:S01]  /*61a0*/  @P0 LDG.E.U16 R189, desc[UR20][R156.64] ;  /* 0x000000149cbd0981 */ /* 0x000f22000c1e1500 */
[----:B------:R-:W-:-:S03]  /*61b0*/  PRMT R191, RZ, 0x7610, R191 ;  /* 0x00007610ffbf7816 */ /* 0x000fc600000000bf */
[----:B------:R-:W4:Y:S04]  /*61c0*/  @P0 LDG.E.U16 R190, desc[UR20][R162.64] ;  /* 0x00000014a2be0981 */ /* 0x000f28000c1e1500 */
[----:B------:R-:W4:Y:S04]  /*61d0*/  @P0 LDG.E.U16 R191, desc[UR20][R90.64] ;  /* 0x000000145abf0981 */ /* 0x000f28000c1e1500 */
[----:B------:R-:W-:Y:S04]  /*61e0*/  STS.U16 [R222+UR9+0x8100], R212 ;  /* 0x008100d4de007988 */ /* 0x000fe80008000409 */
        /* <DEDUP_REMOVED lines=15> */
[----:B--2---:R-:W-:Y:S04]  /*62e0*/  STS.U16 [R219+UR9+0x8300], R202 ;  /* 0x008300cadb007988 */ /* 0x004fe80008000409 */
[----:B---3--:R0:W-:Y:S04]  /*62f0*/  STS.U16 [R2+UR9+0x800], R193 ;  /* 0x000800c102007988 */ /* 0x0081e80008000409 */
[----:B------:R1:W-:Y:S04]  /*6300*/  STS.U16 [R2+UR9+0xc00], R194 ;  /* 0x000c00c202007988 */ /* 0x0003e80008000409 */
[----:B------:R2:W-:Y:S01]  /*6310*/  STS.U16 [R2+UR9+0x1000], R195 ;  /* 0x001000c302007988 */ /* 0x0005e20008000409 */
[----:B0-----:R-:W-:-:S03]  /*6320*/  PRMT R193, RZ, 0x7610, R193 ;  /* 0x00007610ffc17816 */ /* 0x001fc600000000c1 */
[----:B------:R0:W-:Y:S01]  /*6330*/  STS.U16 [R2+UR9+0x1400], R196 ;  /* 0x001400c402007988 */ /* 0x0001e20008000409 */
[----:B-1----:R-:W-:-:S03]  /*6340*/  PRMT R194, RZ, 0x7610, R194 ;  /* 0x00007610ffc27816 */ /* 0x002fc600000000c2 */
[----:B------:R1:W-:Y:S01]  /*6350*/  STS.U16 [R2+UR9+0x1800], R197 ;  /* 0x001800c502007988 */ /* 0x0003e20008000409 */
[----:B--2---:R-:W-:-:S03]  /*6360*/  PRMT R195, RZ, 0x7610, R195 ;  /* 0x00007610ffc37816 */ /* 0x004fc600000000c3 */
[----:B------:R2:W-:Y:S01]  /*6370*/  STS.U16 [R2+UR9+0x1c00], R198 ;  /* 0x001c00c602007988 */ /* 0x0005e20008000409 */
[----:B0-----:R-:W-:-:S03]  /*6380*/  PRMT R196, RZ, 0x7610, R196 ;  /* 0x00007610ffc47816 */ /* 0x001fc600000000c4 */
[----:B------:R0:W-:Y:S01]  /*6390*/  STS.U16 [R2+UR9+0x2000], R199 ;  /* 0x002000c702007988 */ /* 0x0001e20008000409 */
[----:B-1----:R-:W-:-:S03]  /*63a0*/  PRMT R197, RZ, 0x7610, R197 ;  /* 0x00007610ffc57816 */ /* 0x002fc600000000c5 */
[----:B------:R-:W3:Y:S01]  /*63b0*/  @P0 LDG.E.U16 R193, desc[UR20][R48.64] ;  /* 0x0000001430c10981 */ /* 0x000ee2000c1e1500 */
[----:B--2---:R-:W-:-:S03]  /*63c0*/  PRMT R198, RZ, 0x7610, R198 ;  /* 0x00007610ffc67816 */ /* 0x004fc600000000c6 */
[----:B------:R1:W-:Y:S01]  /*63d0*/  STS.U16 [R2+UR9+0x2400], R201 ;  /* 0x002400c902007988 */ /* 0x0003e20008000409 */
[----:B------:R-:W-:Y:S02]  /*63e0*/  PRMT R200, RZ, 0x7610, R200 ;  /* 0x00007610ffc87816 */ /* 0x000fe400000000c8 */
[----:B0-----:R-:W-:Y:S01]  /*63f0*/  PRMT R199, RZ, 0x7610, R199 ;  /* 0x00007610ffc77816 */ /* 0x001fe200000000c7 */
[----:B------:R-:W2:Y:S01]  /*6400*/  @P0 LDG.E.U16 R194, desc[UR20][R52.64] ;  /* 0x0000001434c20981 */ /* 0x000ea2000c1e1500 */
[----:B------:R-:W-:-:S03]  /*6410*/  PRMT R202, RZ, 0x7610, R202 ;  /* 0x00007610ffca7816 */ /* 0x000fc600000000ca */
[----:B------:R-:W2:Y:S01]  /*6420*/  @P0 LDG.E.U16 R195, desc[UR20][R56.64] ;  /* 0x0000001438c30981 */ /* 0x000ea2000c1e1500 */
[----:B-1----:R-:W-:-:S03]  /*6430*/  PRMT R201, RZ, 0x7610, R201 ;  /* 0x00007610ffc97816 */ /* 0x002fc600000000c9 */
[----:B------:R0:W-:Y:S04]  /*6440*/  STS.U16 [R2+UR9+0x2800], R203 ;  /* 0x002800cb02007988 */ /* 0x0001e80008000409 */
[----:B------:R-:W2:Y:S04]  /*6450*/  @P0 LDG.E.U16 R196, desc[UR20][R60.64] ;  /* 0x000000143cc40981 */ /* 0x000ea8000c1e1500 */
[----:B------:R1:W-:Y:S01]  /*6460*/  STS.U16 [R2+UR9+0x2c00], R204 ;  /* 0x002c00cc02007988 */ /* 0x0003e20008000409 */
[----:B0-----:R-:W-:-:S03]  /*6470*/  PRMT R203, RZ, 0x7610, R203 ;  /* 0x00007610ffcb7816 */ /* 0x001fc600000000cb */
[----:B------:R-:W2:Y:S04]  /*6480*/  @P0 LDG.E.U16 R197, desc[UR20][R64.64] ;  /* 0x0000001440c50981 */ /* 0x000ea8000c1e1500 */
[----:B------:R0:W-:Y:S01]  /*6490*/  STS.U16 [R2+UR9+0x3000], R205 ;  /* 0x003000cd02007988 */ /* 0x0001e20008000409 */
[----:B-1----:R-:W-:-:S03]  /*64a0*/  PRMT R204, RZ, 0x7610, R204 ;  /* 0x00007610ffcc7816 */ /* 0x002fc600000000cc */
[----:B------:R-:W2:Y:S04]  /*64b0*/  @P0 LDG.E.U16 R198, desc[UR20][R128.64] ;  /* 0x0000001480c60981 */ /* 0x000ea8000c1e1500 */
[----:B------:R1:W-:Y:S01]  /*64c0*/  STS.U16 [R2+UR9+0x3400], R206 ;  /* 0x003400ce02007988 */ /* 0x0003e20008000409 */
[----:B0-----:R-:W-:-:S03]  /*64d0*/  PRMT R205, RZ, 0x7610, R205 ;  /* 0x00007610ffcd7816 */ /* 0x001fc600000000cd */
[----:B------:R-:W2:Y:S04]  /*64e0*/  @P0 LDG.E.U16 R199, desc[UR20][R134.64] ;  /* 0x0000001486c70981 */ /* 0x000ea8000c1e1500 */
[----:B------:R0:W-:Y:S01]  /*64f0*/  STS.U16 [R2+UR9+0x3800], R207 ;  /* 0x003800cf02007988 */ /* 0x0001e20008000409 */
[----:B-1----:R-:W-:-:S03]  /*6500*/  PRMT R206, RZ, 0x7610, R206 ;  /* 0x00007610ffce7816 */ /* 0x002fc600000000ce */
[----:B------:R-:W2:Y:S04]  /*6510*/  @P0 LDG.E.U16 R200, desc[UR20][R140.64] ;  /* 0x000000148cc80981 */ /* 0x000ea8000c1e1500 */
[----:B------:R1:W-:Y:S01]  /*6520*/  STS.U16 [R2+UR9], R24 ;  /* 0x0000001802007988 */ /* 0x0003e20008000409 */
[----:B0-----:R-:W-:-:S03]  /*6530*/  PRMT R207, RZ, 0x7610, R207 ;  /* 0x00007610ffcf7816 */ /* 0x001fc600000000cf */
[----:B------:R-:W-:Y:S04]  /*6540*/  STS.U16 [R2+UR9+0x400], R25 ;  /* 0x0004001902007988 */ /* 0x000fe80008000409 */
[----:B------:R0:W-:Y:S04]  /*6550*/  STS.U16 [R2+UR9+0x3c00], R208 ;  /* 0x003c00d002007988 */ /* 0x0001e80008000409 */
[----:B------:R-:W2:Y:S01]  /*6560*/  @P0 LDG.E.U16 R201, desc[UR20][R146.64] ;  /* 0x0000001492c90981 */ /* 0x000ea2000c1e1500 */
[----:B-1----:R-:W-:-:S03]  /*6570*/  PRMT R24, RZ, 0x7610, R24 ;  /* 0x00007610ff187816 */ /* 0x002fc60000000018 */
[----:B------:R1:W-:Y:S01]  /*6580*/  STS.U16 [R222+UR9+0x100], R209 ;  /* 0x000100d1de007988 */ /* 0x0003e20008000409 */
[----:B0-----:R-:W-:-:S03]  /*6590*/  PRMT R208, RZ, 0x7610, R208 ;  /* 0x00007610ffd07816 */ /* 0x001fc600000000d0 */
[----:B------:R-:W2:Y:S01]  /*65a0*/  @P0 LDG.E.U16 R202, desc[UR20][R152.64] ;  /* 0x0000001498ca0981 */ /* 0x000ea2000c1e1500 */
[----:B------:R-:W-:-:S03]  /*65b0*/  PRMT R25, RZ, 0x7610, R25 ;  /* 0x00007610ff197816 */ /* 0x000fc60000000019 */
[----:B------:R-:W2:Y:S01]  /*65c0*/  @P0 LDG.E.U16 R203, desc[UR20][R158.64] ;  /* 0x000000149ecb0981 */ /* 0x000ea2000c1e1500 */
[----:B-1----:R-:W-:-:S03]  /*65d0*/  PRMT R209, RZ, 0x7610, R209 ;  /* 0x00007610ffd17816 */ /* 0x002fc600000000d1 */
        /* <DEDUP_REMOVED lines=28> */
[----:B------:R-:W2:Y:S04]  /*67a0*/  @P0 LDG.E.U16 R181, desc[UR20][R154.64] ;  /* 0x000000149ab50981 */ /* 0x000ea8000c1e1500 */
[----:B------:R-:W2:Y:S04]  /*67b0*/  @P0 LDG.E.U16 R84, desc[UR20][R94.64] ;  /* 0x000000145e540981 */ /* 0x000ea8000c1e1500 */
[----:B------:R-:W2:Y:S04]  /*67c0*/  @P0 LDG.E.U16 R85, desc[UR20][R98.64] ;  /* 0x0000001462550981 */ /* 0x000ea8000c1e1500 */
[----:B------:R-:W2:Y:S04]  /*67d0*/  @P0 LDG.E.U16 R87, desc[UR20][R102.64] ;  /* 0x0000001466570981 */ /* 0x000ea8000c1e1500 */
[----:B------:R-:W2:Y:S04]  /*67e0*/  @P0 LDG.E.U16 R172, desc[UR20][R106.64] ;  /* 0x000000146aac0981 */ /* 0x000ea8000c1e1500 */
[----:B------:R-:W2:Y:S04]  /*67f0*/  @P0 LDG.E.U16 R175, desc[UR20][R110.64] ;  /* 0x000000146eaf0981 */ /* 0x000ea8000c1e1500 */
[----:B------:R-:W2:Y:S04]  /*6800*/  @P0 LDG.E.U16 R176, desc[UR20][R114.64] ;  /* 0x0000001472b00981 */ /* 0x000ea8000c1e1500 */
[----:B------:R-:W2:Y:S04]  /*6810*/  @P0 LDG.E.U16 R177, desc[UR20][R118.64] ;  /* 0x0000001476b10981 */ /* 0x000ea8000c1e1500 */
[----:B----4-:R-:W-:Y:S04]  /*6820*/  STS.U16 [R222+UR9+0x500], R210 ;  /* 0x000500d2de007988 */ /* 0x010fe80008000409 */
[----:B-----5:R-:W-:Y:S04]  /*6830*/  STS.U16 [R222+UR9+0x900], R211 ;  /* 0x000900d3de007988 */ /* 0x020fe80008000409 */
[----:B------:R0:W-:Y:S01]  /*6840*/  STS.U16 [R222+UR9+0xd00], R192 ;  /* 0x000d00c0de007988 */ /* 0x0001e20008000409 */
[----:B------:R-:W-:-:S02]  /*6850*/  SHF.R.S32.HI R234, RZ, 0x1f, R213 ;  /* 0x0000001fffea7819 */ /* 0x000fc400000114d5 */
[-C--:B------:R-:W-:Y:S02]  /*6860*/  LEA R227, P2, R213, R86.reuse, 0x1 ;  /* 0x00000056d5e37211 */ /* 0x080fe400078408ff */
[----:B------:R-:W-:Y:S02]  /*6870*/  LEA R230, P3, R19, R86, 0x1 ;  /* 0x0000005613e67211 */ /* 0x000fe400078608ff */
[----:B0-----:R-:W-:-:S04]  /*6880*/  SHF.R.S32.HI R192, RZ, 0x1f, R23 ;  /* 0x0000001fffc07819 */ /* 0x001fc80000011417 */
[----:B------:R-:W-:-:S04]  /*6890*/  SHF.L.U64.HI R23, R23, 0x1, R192 ;  /* 0x0000000117177819 */ /* 0x000fc800000102c0 */
[----:B------:R-:W-:Y:S02]  /*68a0*/  LEA.HI.X R234, R213, R23, R234, 0x1, P2 ;  /* 0x00000017d5ea7211 */ /* 0x000fe400010f0cea */
[----:B------:R-:W-:Y:S02]  /*68b0*/  LEA R225, P2, R26, R86, 0x1 ;  /* 0x000000561ae17211 */ /* 0x000fe400078408ff */
[----:B------:R-:W-:Y:S01]  /*68c0*/  ISETP.NE.U32.AND P0, PT, R214, RZ, PT ;  /* 0x000000ffd600720c */ /* 0x000fe20003f05070 */
[----:B---3--:R-:W-:Y:S04]  /*68d0*/  STS.U16 [R222+UR9+0x1100], R193 ;  /* 0x001100c1de007988 */ /* 0x008fe80008000409 */
[----:B--2---:R-:W-:Y:S04]  /*68e0*/  STS.U16 [R222+UR9+0x1500], R194 ;  /* 0x001500c2de007988 */ /* 0x004fe80008000409 */
        /* <DEDUP_REMOVED lines=15> */
[----:B------:R0:W-:Y:S04]  /*69e0*/  STS.U16 [R237+UR9+0x1600], R24 ;  /* 0x00160018ed007988 */ /* 0x0001e80008000409 */
[----:B------:R-:W-:Y:S04]  /*69f0*/  STS.U16 [R237+UR9+0x1a00], R25 ;  /* 0x001a0019ed007988 */ /* 0x000fe80008000409 */
[----:B------:R-:W-:Y:S01]  /*6a00*/  STS.U16 [R237+UR9+0x1e00], R82 ;  /* 0x001e0052ed007988 */ /* 0x000fe20008000409 */
[----:B0-----:R-:W-:-:S03]  /*6a10*/  SHF.R.S32.HI R24, RZ, 0x1f, R19 ;  /* 0x0000001fff187819 */ /* 0x001fc60000011413 */
[----:B------:R-:W-:Y:S04]  /*6a20*/  STS.U16 [R237+UR9+0x2200], R83 ;  /* 0x00220053ed007988 */ /* 0x000fe80008000409 */
[----:B------:R0:W-:Y:S01]  /*6a30*/  STS.U16 [R237+UR9+0x2600], R173 ;  /* 0x002600aded007988 */ /* 0x0001e20008000409 */
[----:B------:R-:W-:-:S03]  /*6a40*/  LEA.HI.X R235, R19, R23, R24, 0x1, P3 ;  /* 0x0000001713eb7211 */ /* 0x000fc600018f0c18 */
[----:B------:R-:W-:Y:S01]  /*6a50*/  STS.U16 [R237+UR9+0x2a00], R174 ;  /* 0x002a00aeed007988 */ /* 0x000fe20008000409 */
[----:B------:R-:W-:-:S03]  /*6a60*/  SHF.R.S32.HI R19, RZ, 0x1f, R26 ;  /* 0x0000001fff137819 */ /* 0x000fc6000001141a */
[----:B------:R-:W-:Y:S04]  /*6a70*/  STS.U16 [R237+UR9+0x2e00], R178 ;  /* 0x002e00b2ed007988 */ /* 0x000fe80008000409 */
[----:B------:R1:W-:Y:S04]  /*6a80*/  STS.U16 [R237+UR9+0x3200], R179 ;  /* 0x003200b3ed007988 */ /* 0x0003e80008000409 */
[----:B------:R-:W-:Y:S01]  /*6a90*/  STS.U16 [R237+UR9+0x3600], R181 ;  /* 0x003600b5ed007988 */ /* 0x000fe20008000409 */
[----:B------:R-:W-:-:S03]  /*6aa0*/  SHF.R.S32.HI R24, RZ, 0x1f, R28 ;  /* 0x0000001fff187819 */ /* 0x000fc6000001141c */
[----:B------:R-:W-:Y:S01]  /*6ab0*/  STS.U16 [R237+UR9+0x3a00], R182 ;  /* 0x003a00b6ed007988 */ /* 0x000fe20008000409 */
[----:B------:R-:W-:-:S03]  /*6ac0*/  LEA R228, P3, R28, R86, 0x1 ;  /* 0x000000561ce47211 */ /* 0x000fc600078608ff */
[----:B------:R-:W-:Y:S01]  /*6ad0*/  STS.U16 [R237+UR9+0x3e00], R183 ;  /* 0x003e00b7ed007988 */ /* 0x000fe20008000409 */
[----:B------:R-:W-:-:S03]  /*6ae0*/  LEA.HI.X R232, R26, R23, R19, 0x1, P2 ;  /* 0x000000171ae87211 */ /* 0x000fc600010f0c13 */
[----:B------:R-:W-:Y:S01]  /*6af0*/  STS.U16 [R219+UR9+0x300], R84 ;  /* 0x00030054db007988 */ /* 0x000fe20008000409 */
[----:B------:R-:W-:Y:S02]  /*6b00*/  SHF.R.S32.HI R19, RZ, 0x1f, R29 ;  /* 0x0000001fff137819 */ /* 0x000fe4000001141d */
[----:B0-----:R-:W-:Y:S01]  /*6b10*/  LEA R173, P2, R29, R86, 0x1 ;  /* 0x000000561dad7211 */ /* 0x001fe200078408ff */
[----:B------:R0:W-:Y:S01]  /*6b20*/  STS.U16 [R219+UR9+0x700], R85 ;  /* 0x00070055db007988 */ /* 0x0001e20008000409 */
[----:B------:R-:W-:-:S03]  /*6b30*/  LEA.HI.X R233, R28, R23, R24, 0x1, P3 ;  /* 0x000000171ce97211 */ /* 0x000fc600018f0c18 */
        /* <DEDUP_REMOVED lines=8> */
[----:B-1----:R-:W-:Y:S01]  /*6bc0*/  LEA R179, P2, R27, R86, 0x1 ;  /* 0x000000561bb37211 */ /* 0x002fe200078408ff */
[----:B------:R-:W-:Y:S01]  /*6bd0*/  STS.U16 [R219+UR9+0x1b00], R177 ;  /* 0x001b00b1db007988 */ /* 0x000fe20008000409 */
[----:B------:R-:W-:-:S03]  /*6be0*/  LEA.HI.X R229, R81, R23, R24, 0x1, P3 ;  /* 0x0000001751e57211 */ /* 0x000fc600018f0c18 */
[----:B------:R-:W-:Y:S01]  /*6bf0*/  STS.U16 [R219+UR9+0x1f00], R180 ;  /* 0x001f00b4db007988 */ /* 0x000fe20008000409 */
[----:B------:R-:W-:-:S03]  /*6c00*/  SHF.R.S32.HI R24, RZ, 0x1f, R80 ;  /* 0x0000001fff187819 */ /* 0x000fc60000011450 */
[----:B------:R-:W-:Y:S01]  /*6c10*/  STS.U16 [R219+UR9+0x2300], R184 ;  /* 0x002300b8db007988 */ /* 0x000fe20008000409 */
[----:B------:R-:W-:Y:S01]  /*6c20*/  LEA R224, P3, R80, R86, 0x1 ;  /* 0x0000005650e07211 */ /* 0x000fe200078608ff */
[-C--:B0-----:R-:W-:Y:S02]  /*6c30*/  IMAD R85, R217, R20.reuse, RZ ;  /* 0x00000014d9557224 */ /* 0x081fe400078e02ff */
[----:B------:R-:W-:Y:S01]  /*6c40*/  STS.U16 [R219+UR9+0x2700], R185 ;  /* 0x002700b9db007988 */ /* 0x000fe20008000409 */
[-C--:B------:R-:W-:Y:S01]  /*6c50*/  LEA.HI.X R223, R27, R23.reuse, R19, 0x1, P2 ;  /* 0x000000171bdf7211 */ /* 0x080fe200010f0c13 */
[----:B------:R-:W-:Y:S02]  /*6c60*/  IMAD R27, R218, R20, RZ ;  /* 0x00000014da1b7224 */ /* 0x000fe400078e02ff */
[----:B------:R-:W-:Y:S04]  /*6c70*/  STS.U16 [R219+UR9+0x2b00], R186 ;  /* 0x002b00badb007988 */ /* 0x000fe80008000409 */
[----:B------:R-:W-:Y:S01]  /*6c80*/  STS.U16 [R219+UR9+0x2f00], R187 ;  /* 0x002f00bbdb007988 */ /* 0x000fe20008000409 */
[----:B------:R-:W-:-:S03]  /*6c90*/  LEA.HI.X R222, R80, R23, R24, 0x1, P3 ;  /* 0x0000001750de7211 */ /* 0x000fc600018f0c18 */
[----:B------:R0:W-:Y:S01]  /*6ca0*/  STS.U16 [R219+UR9+0x3300], R188 ;  /* 0x003300bcdb007988 */ /* 0x0001e20008000409 */
[----:B------:R-:W-:-:S03]  /*6cb0*/  IMAD R24, R215, R20, RZ ;  /* 0x00000014d7187224 */ /* 0x000fc600078e02ff */
[----:B------:R-:W-:Y:S01]  /*6cc0*/  STS.U16 [R219+UR9+0x3700], R189 ;  /* 0x003700bddb007988 */ /* 0x000fe20008000409 */
[----:B------:R-:W-:-:S03]  /*6cd0*/  IMAD R84, R216, R20, RZ ;  /* 0x00000014d8547224 */ /* 0x000fc600078e02ff */
[----:B------:R1:W-:Y:S01]  /*6ce0*/  STS.U16 [R219+UR9+0x3b00], R190 ;  /* 0x003b00bedb007988 */ /* 0x0003e20008000409 */
[C---:B0-----:R-:W-:Y:S02]  /*6cf0*/  IMAD.SHL.U32 R188, R27.reuse, 0x2, RZ ;  /* 0x000000021bbc7824 */ /* 0x041fe400078e00ff */
[----:B------:R-:W-:-:S04]  /*6d00*/  IMAD.HI R27, R27, 0x2, RZ ;  /* 0x000000021b1b7827 */ /* 0x000fc800078e02ff */
[C---:B-1----:R-:W-:Y:S02]  /*6d10*/  IMAD.SHL.U32 R190, R85.reuse, 0x2, RZ ;  /* 0x0000000255be7824 */ /* 0x042fe400078e00ff */
[----:B------:R-:W-:Y:S01]  /*6d20*/  IMAD.HI R85, R85, 0x2, RZ ;  /* 0x0000000255557827 */ /* 0x000fe200078e02ff */
[--C-:B------:R-:W-:Y:S02]  /*6d30*/  IADD3 R188, P4, P5, R188, UR16, R86.reuse ;  /* 0x00000010bcbc7c10 */ /* 0x100fe4000fd9e056 */
[--C-:B------:R-:W-:Y:S01]  /*6d40*/  IADD3 R190, P2, P3, R190, UR16, R86.reuse ;  /* 0x00000010bebe7c10 */ /* 0x100fe2000fb5e056 */
[----:B------:R-:W-:Y:S02]  /*6d50*/  IMAD.SHL.U32 R194, R24, 0x2, RZ ;  /* 0x0000000218c27824 */ /* 0x000fe400078e00ff */
[-C--:B------:R-:W-:Y:S02]  /*6d60*/  IMAD R83, R4, R20.reuse, RZ ;  /* 0x0000001404537224 */ /* 0x080fe400078e02ff */
[----:B------:R-:W-:Y:S01]  /*6d70*/  IMAD.SHL.U32 R192, R84, 0x2, RZ ;  /* 0x0000000254c07824 */ /* 0x000fe200078e00ff */
[----:B------:R0:W-:Y:S01]  /*6d80*/  STS.U16 [R219+UR9+0x3f00], R191 ;  /* 0x003f00bfdb007988 */ /* 0x0001e20008000409 */
[----:B------:R-:W-:Y:S01]  /*6d90*/  IMAD R80, R3, R20, RZ ;  /* 0x0000001403507224 */ /* 0x000fe200078e02ff */
[--C-:B------:R-:W-:Y:S01]  /*6da0*/  IADD3.X R189, PT, PT, R27, UR17, R23.reuse, P4, P5 ;  /* 0x000000111bbd7c10 */ /* 0x100fe2000a7ea417 */
[----:B------:R-:W-:Y:S01]  /*6db0*/  IMAD.HI R24, R24, 0x2, RZ ;  /* 0x0000000218187827 */ /* 0x000fe200078e02ff */
[----:B------:R-:W-:Y:S01]  /*6dc0*/  IADD3 R192, P4, P5, R192, UR16, R86 ;  /* 0x00000010c0c07c10 */ /* 0x000fe2000fd9e056 */
[----:B------:R1:W-:Y:S06]  /*6dd0*/  MEMBAR.ALL.CTA ;  /* 0x0000000000007992 */ /* 0x0003ec0000008000 */
[----:B-1----:R-:W1:Y:S01]  /*6de0*/  FENCE.VIEW.ASYNC.S ;  /* 0x00000000000073c6 */ /* 0x002e620000000000 */
[----:B------:R-:W-:Y:S01]  /*6df0*/  IMAD.HI R84, R84, 0x2, RZ ;  /* 0x0000000254547827 */ /* 0x000fe200078e02ff */
[----:B0-----:R-:W-:-:S03]  /*6e00*/  IADD3.X R191, PT, PT, R85, UR17, R23, P2, P3 ;  /* 0x0000001155bf7c10 */ /* 0x001fc600097e6417 */
[----:B------:R-:W-:Y:S01]  /*6e10*/  IMAD.SHL.U32 R198, R83, 0x2, RZ ;  /* 0x0000000253c67824 */ /* 0x000fe200078e00ff */
[--C-:B------:R-:W-:Y:S01]  /*6e20*/  IADD3 R194, P2, P3, R194, UR16, R86.reuse ;  /* 0x00000010c2c27c10 */ /* 0x100fe2000fb5e056 */
[-C--:B------:R-:W-:Y:S02]  /*6e30*/  IMAD R82, R15, R20.reuse, RZ ;  /* 0x000000140f527224 */ /* 0x080fe400078e02ff */
[----:B------:R-:W-:Y:S02]  /*6e40*/  IMAD.SHL.U32 R196, R80, 0x2, RZ ;  /* 0x0000000250c47824 */ /* 0x000fe400078e00ff */
[----:B------:R-:W-:Y:S01]  /*6e50*/  IMAD R19, R11, R20, RZ ;  /* 0x000000140b137224 */ /* 0x000fe200078e02ff */
[--C-:B------:R-:W-:Y:S01]  /*6e60*/  IADD3.X R195, PT, PT, R24, UR17, R23.reuse, P2, P3 ;  /* 0x0000001118c37c10 */ /* 0x100fe200097e6417 */
[----:B------:R-:W-:Y:S01]  /*6e70*/  IMAD.HI R83, R83, 0x2, RZ ;  /* 0x0000000253537827 */ /* 0x000fe200078e02ff */
[----:B------:R-:W-:Y:S02]  /*6e80*/  IADD3.X R193, PT, PT, R84, UR17, R23, P4, P5 ;  /* 0x0000001154c17c10 */ /* 0x000fe4000a7ea417 */
[--C-:B------:R-:W-:Y:S01]  /*6e90*/  IADD3 R198, P2, P3, R198, UR16, R86.reuse ;  /* 0x00000010c6c67c10 */ /* 0x100fe2000fb5e056 */
[----:B------:R-:W-:Y:S01]  /*6ea0*/  IMAD.HI R80, R80, 0x2, RZ ;  /* 0x0000000250507827 */ /* 0x000fe200078e02ff */
[----:B------:R-:W-:-:S03]  /*6eb0*/  IADD3 R196, P4, P5, R196, UR16, R86 ;  /* 0x00000010c4c47c10 */ /* 0x000fc6000fd9e056 */
[----:B------:R-:W-:Y:S02]  /*6ec0*/  IMAD.SHL.U32 R202, R82, 0x2, RZ ;  /* 0x0000000252ca7824 */ /* 0x000fe400078e00ff */
        /* <DEDUP_REMOVED lines=10> */
[----:B------:R-:W-:Y:S02]  /*6f70*/  IMAD.SHL.U32 R204, R81, 0x2, RZ ;  /* 0x0000000251cc7824 */ /* 0x000fe400078e00ff */
[-C--:B------:R-:W-:Y:S02]  /*6f80*/  IMAD R28, R16, R20.reuse, RZ ;  /* 0x00000014101c7224 */ /* 0x080fe400078e02ff */
        /* <DEDUP_REMOVED lines=28> */
[----:B------:R-:W-:Y:S01]  /*7150*/  IMAD.SHL.U32 R80, R24, 0x2, RZ ;  /* 0x0000000218507824 */ /* 0x000fe200078e00ff */
[--C-:B------:R-:W-:Y:S01]  /*7160*/  IADD3.X R215, PT, PT, R27, UR17, R23.reuse, P2, P3 ;  /* 0x000000111bd77c10 */ /* 0x100fe200097e6417 */
[----:B------:R-:W-:Y:S01]  /*7170*/  IMAD.HI R19, R19, 0x2, RZ ;  /* 0x0000000213137827 */ /* 0x000fe200078e02ff */
[----:B------:R-:W-:Y:S02]  /*7180*/  IADD3.X R213, PT, PT, R25, UR17, R23, P5, P4 ;  /* 0x0000001119d57c10 */ /* 0x000fe4000afe8417 */
[--C-:B------:R-:W-:Y:S01]  /*7190*/  IADD3 R82, P2, P3, R82, UR16, R86.reuse ;  /* 0x0000001052527c10 */ /* 0x100fe2000fb5e056 */
[----:B------:R-:W-:Y:S01]  /*71a0*/  IMAD.HI R24, R24, 0x2, RZ ;  /* 0x0000000218187827 */ /* 0x000fe200078e02ff */
[----:B------:R-:W-:-:S03]  /*71b0*/  IADD3 R80, P5, P4, R80, UR16, R86 ;  /* 0x0000001050507c10 */ /* 0x000fc6000fcbe056 */
[-C--:B------:R-:W-:Y:S02]  /*71c0*/  IMAD R26, R7, R20.reuse, RZ ;  /* 0x00000014071a7224 */ /* 0x080fe400078e02ff */
[-C--:B------:R-:W-:Y:S01]  /*71d0*/  IMAD R25, R10, R20.reuse, RZ ;  /* 0x000000140a197224 */ /* 0x080fe200078e02ff */
[--C-:B------:R-:W-:Y:S01]  /*71e0*/  IADD3.X R83, PT, PT, R19, UR17, R23.reuse, P2, P3 ;  /* 0x0000001113537c10 */ /* 0x100fe200097e6417 */
[----:B------:R-:W-:Y:S01]  /*71f0*/  IMAD.SHL.U32 R216, R26, 0x2, RZ ;  /* 0x000000021ad87824 */ /* 0x000fe200078e00ff */
[----:B------:R-:W-:Y:S01]  /*7200*/  IADD3.X R81, PT, PT, R24, UR17, R23, P5, P4 ;  /* 0x0000001118517c10 */ /* 0x000fe2000afe8417 */
[----:B------:R-:W-:Y:S02]  /*7210*/  IMAD.SHL.U32 R218, R25, 0x2, RZ ;  /* 0x0000000219da7824 */ /* 0x000fe400078e00ff */
[-C--:B------:R-:W-:Y:S02]  /*7220*/  IMAD R19, R14, R20.reuse, RZ ;  /* 0x000000140e137224 */ /* 0x080fe400078e02ff */
[----:B------:R-:W-:Y:S01]  /*7230*/  IMAD R24, R18, R20, RZ ;  /* 0x0000001412187224 */ /* 0x000fe200078e02ff */
[--C-:B------:R-:W-:Y:S01]  /*7240*/  IADD3 R216, P5, P4, R216, UR16, R86.reuse ;  /* 0x00000010d8d87c10 */ /* 0x100fe2000fcbe056 */
[----:B------:R-:W-:Y:S01]  /*7250*/  IMAD.HI R26, R26, 0x2, RZ ;  /* 0x000000021a1a7827 */ /* 0x000fe200078e02ff */
[----:B------:R-:W-:-:S03]  /*7260*/  IADD3 R218, P2, P3, R218, UR16, R86 ;  /* 0x00000010dada7c10 */ /* 0x000fc6000fb5e056 */
[----:B------:R-:W-:-:S04]  /*7270*/  IMAD.HI R25, R25, 0x2, RZ ;  /* 0x0000000219197827 */ /* 0x000fc800078e02ff */
[----:B------:R-:W-:Y:S02]  /*7280*/  IMAD.SHL.U32 R84, R19, 0x2, RZ ;  /* 0x0000000213547824 */ /* 0x000fe400078e00ff */
[----:B------:R-:W-:Y:S01]  /*7290*/  IMAD.SHL.U32 R87, R24, 0x2, RZ ;  /* 0x0000000218577824 */ /* 0x000fe200078e00ff */
[--C-:B------:R-:W-:Y:S01]  /*72a0*/  IADD3.X R217, PT, PT, R26, UR17, R23.reuse, P5, P4 ;  /* 0x000000111ad97c10 */ /* 0x100fe2000afe8417 */
[----:B------:R-:W-:Y:S01]  /*72b0*/  IMAD.HI R24, R24, 0x2, RZ ;  /* 0x0000000218187827 */ /* 0x000fe200078e02ff */
[----:B-1----:R-:W-:Y:S01]  /*72c0*/  BAR.SYNC.DEFER_BLOCKING 0x0 ;  /* 0x0000000000007b1d */ /* 0x002fe20000010000 */
[--C-:B------:R-:W-:Y:S02]  /*72d0*/  IADD3 R84, P5, P4, R84, UR16, R86.reuse ;  /* 0x0000001054547c10 */ /* 0x100fe4000fcbe056 */
[----:B------:R-:W-:Y:S02]  /*72e0*/  IADD3.X R219, PT, PT, R25, UR17, R23, P2, P3 ;  /* 0x0000001119db7c10 */ /* 0x000fe400097e6417 */
[----:B------:R-:W-:-:S04]  /*72f0*/  IADD3 R86, P2, P3, R87, UR16, R86 ;  /* 0x0000001057567c10 */ /* 0x000fc8000fb5e056 */
[--C-:B------:R-:W-:Y:S02]  /*7300*/  IADD3.X R87, PT, PT, R24, UR17, R23.reuse, P2, P3 ;  /* 0x0000001118577c10 */ /* 0x100fe400097e6417 */
[----:B------:R-:W-:Y:S01]  /*7310*/  ISETP.LT.OR P2, PT, R236, 0x40, P0 ;  /* 0x00000040ec00780c */ /* 0x000fe20000741670 */
[----:B------:R-:W-:Y:S01]  /*7320*/  IMAD.HI R19, R19, 0x2, RZ ;  /* 0x0000000213137827 */ /* 0x000fe200078e02ff */
[----:B------:R-:W-:Y:S02]  /*7330*/  UIADD3 UR5, UPT, UPT, UR9, 0x4000, URZ ;  /* 0x0000400009057890 */ /* 0x000fe4000fffe0ff */
[----:B------:R-:W-:Y:S02]  /*7340*/  UIADD3 UR4, UPT, UPT, UR9, 0xa000, URZ ;  /* 0x0000a00009047890 */ /* 0x000fe4000fffe0ff */
[----:B------:R-:W-:Y:S01]  /*7350*/  IADD3.X R85, PT, PT, R19, UR17, R23, P5, P4 ;  /* 0x0000001113557c10 */ /* 0x000fe2000afe8417 */
[----:B------:R-:W-:Y:S02]  /*7360*/  USHF.R.U32.HI UR19, URZ, 0x4, UR5 ;  /* 0x00000004ff137899 */ /* 0x000fe40008011605 */
[----:B------:R-:W-:Y:S01]  /*7370*/  USHF.R.U32.HI UR18, URZ, 0x4, UR4 ;  /* 0x00000004ff127899 */ /* 0x000fe20008011604 */
[----:B------:R-:W-:Y:S01]  /*7380*/  UMOV UR6, URZ ;  /* 0x000000ff00067c82 */ /* 0x000fe20008000000 */
[----:B------:R-:W-:-:S02]  /*7390*/  UMOV UR7, URZ ;  /* 0x000000ff00077c82 */ /* 0x000fc40008000000 */
[----:B------:R-:W-:Y:S08]  /*73a0*/  @P2 BRA `(.L_x_6) ;  /* 0x0000000000842947 */ /* 0x000ff00003800000 */
[----:B------:R-:W-:Y:S02]  /*73b0*/  UIADD3 UR4, UPT, UPT, UR9, 0x8000, URZ ;  /* 0x0000800009047890 */ /* 0x000fe4000fffe0ff */
[----:B------:R-:W-:Y:S02]  /*73c0*/  USHF.R.U32.HI UR14, URZ, 0x4, UR9 ;  /* 0x00000004ff0e7899 */ /* 0x000fe40008011609 */
[----:B------:R-:W-:Y:S02]  /*73d0*/  USHF.R.U32.HI UR4, URZ, 0x4, UR4 ;  /* 0x00000004ff047899 */ /* 0x000fe40008011604 */
[----:B------:R-:W-:Y:S02]  /*73e0*/  USGXT.U32 UR14, UR14, 0xe ;  /* 0x0000000e0e0e789a */ /* 0x000fe40008000000 */
[----:B------:R-:W-:Y:S02]  /*73f0*/  USGXT.U32 UR12, UR4, 0xe ;  /* 0x0000000e040c789a */ /* 0x000fe40008000000 */
[----:B------:R-:W-:-:S02]  /*7400*/  UIADD3 UR32, UP2, UPT, UR14, 0x2, URZ ;  /* 0x000000020e207890 */ /* 0x000fc4000ff5e0ff */
[----:B------:R-:W-:Y:S01]  /*7410*/  UIADD3 UR30, UP1, UPT, UR12, 0x80, URZ ;  /* 0x000000800c1e7890 */ /* 0x000fe2000ff3e0ff */
[----:B------:R-:W-:Y:S01]  /*7420*/  UMOV UR4, URZ ;  /* 0x000000ff00047c82 */ /* 0x000fe20008000000 */
[----:B------:R-:W-:Y:S01]  /*7430*/  UMOV UR34, 0x0 ;  /* 0x0000000000227882 */ /* 0x000fe20000000000 */
[----:B------:R-:W-:Y:S02]  /*7440*/  UIADD3.X UR33, UPT, UPT, UR4, 0x40004040, URZ, UP2, !UPT ;  /* 0x4000404004217890 */ /* 0x000fe400097fe4ff */
[----:B------:R-:W-:Y:S02]  /*7450*/  UIADD3.X UR31, UPT, UPT, UR4, 0x40004040, URZ, UP1, !UPT ;  /* 0x40004040041f7890 */ /* 0x000fe40008ffe4ff */
[----:B------:R-:W-:Y:S02]  /*7460*/  UIADD3.64 UR24, UPT, UPT, UR32, 0x2, URZ ;  /* 0x0000000220187897 */ /* 0x000fe4000fffe0ff */
[----:B------:R-:W-:Y:S02]  /*7470*/  UIADD3.64 UR22, UPT, UPT, UR30, 0x80, URZ ;  /* 0x000000801e167897 */ /* 0x000fe4000fffe0ff */
[----:B------:R-:W-:-:S02]  /*7480*/  UIADD3.64 UR28, UPT, UPT, UR32, 0x4, URZ ;  /* 0x00000004201c7897 */ /* 0x000fc4000fffe0ff */
[----:B------:R-:W-:Y:S01]  /*7490*/  UIADD3.64 UR26, UPT, UPT, UR30, 0x100, URZ ;  /* 0x000001001e1a7897 */ /* 0x000fe2000fffe0ff */
[----:B------:R-:W-:Y:S01]  /*74a0*/  UMOV UR35, 0x4208010 ;  /* 0x0420801000237882 */ /* 0x000fe20000000000 */
[----:B------:R-:W-:Y:S01]  /*74b0*/  UMOV UR15, 0x40004040 ;  /* 0x40004040000f7882 */ /* 0x000fe20000000000 */
[----:B------:R-:W-:Y:S01]  /*74c0*/  UMOV UR13, 0x40004040 ;  /* 0x40004040000d7882 */ /* 0x000fe20000000000 */
[----:B------:R-:W-:Y:S01]  /*74d0*/  UMOV UR36, 0x0 ;  /* 0x0000000000247882 */ /* 0x000fe20000000000 */
[----:B------:R-:W-:Y:S01]  /*74e0*/  UMOV UR37, 0x4208010 ;  /* 0x0420801000257882 */ /* 0x000fe20000000000 */
[----:B------:R-:W-:Y:S01]  /*74f0*/  UMOV UR38, 0x0 ;  /* 0x0000000000267882 */ /* 0x000fe20000000000 */
[----:B------:R-:W-:Y:S01]  /*7500*/  UMOV UR39, 0x4208010 ;  /* 0x0420801000277882 */ /* 0x000fe20000000000 */
[----:B------:R-:W-:Y:S01]  /*7510*/  UMOV UR4, UR11 ;  /* 0x0000000b00047c82 */ /* 0x000fe20008000000 */
[----:B------:R-:W-:Y:S01]  /*7520*/  UMOV UR5, URZ ;  /* 0x000000ff00057c82 */ /* 0x000fe20008000000 */
[----:B------:R0:W-:Y:S01]  /*7530*/  UTCHMMA gdesc[UR12], gdesc[UR14], tmem[UR8], tmem[UR34], idesc[UR35], !UPT ;  /* 0x00ff220e0c0075ea */ /* 0x0001e2000f800008 */
[----:B------:R-:W-:Y:S01]  /*7540*/  UMOV UR40, 0x0 ;  /* 0x0000000000287882 */ /* 0x000fe20000000000 */
[----:B------:R-:W-:Y:S01]  /*7550*/  UMOV UR41, 0x4208010 ;  /* 0x0420801000297882 */ /* 0x000fe20000000000 */
[----:B------:R0:W-:Y:S01]  /*7560*/  UTCHMMA gdesc[UR30], gdesc[UR32], tmem[UR8], tmem[UR36], idesc[UR37], UPT ;  /* 0x00ff24201e0075ea */ /* 0x0001e2000b800008 */
[----:B------:R-:W-:Y:S01]  /*7570*/  UMOV UR4, UR4 ;  /* 0x0000000400047c82 */ /* 0x000fe20008000000 */
[----:B------:R0:W-:Y:S01]  /*7580*/  UTCHMMA gdesc[UR22], gdesc[UR24], tmem[UR8], tmem[UR38], idesc[UR39], UPT ;  /* 0x00ff2618160075ea */ /* 0x0001e2000b800008 */
[----:B------:R0:W-:Y:S01]  /*7590*/  UTCHMMA gdesc[UR26], gdesc[UR28], tmem[UR8], tmem[UR40], idesc[UR41], UPT ;  /* 0x00ff281c1a0075ea */ /* 0x0001e2000b800008 */
[----:B------:R0:W-:Y:S01]  /*75a0*/  UTCBAR [UR4], URZ ;  /* 0x000000ff040073e9 */ /* 0x0001e200080000ff */
[----:B------:R-:W-:Y:S01]  /*75b0*/  NOP ;  /* 0x0000000000007918 */ /* 0x000fe20000000000 */
.L_x_6:
[----:B------:R-:W-:Y:S01]  /*75c0*/  SHF.R.S32.HI R19, RZ, 0x1f, R236 ;  /* 0x0000001fff137819 */ /* 0x000fe200000114ec */
[----:B0-----:R-:W-:Y:S01]  /*75d0*/  USGXT.U32 UR14, UR19, 0xe ;  /* 0x0000000e130e789a */ /* 0x001fe20008000000 */
[----:B------:R-:W-:Y:S01]  /*75e0*/  IADD3 R174, P6, PT, R230, UR16, RZ ;  /* 0x00000010e6ae7c10 */ /* 0x000fe2000ffde0ff */
[----:B------:R-:W-:Y:S01]  /*75f0*/  USGXT.U32 UR12, UR18, 0xe ;  /* 0x0000000e120c789a */ /* 0x000fe20008000000 */
[----:B------:R-:W-:Y:S01]  /*7600*/  LEA.HI R19, R19, R236, RZ, 0x6 ;  /* 0x000000ec13137211 */ /* 0x000fe200078f30ff */
[----:B------:R-:W-:Y:S01]  /*7610*/  UIADD3 UR32, UP2, UPT, UR14, 0x2, URZ ;  /* 0x000000020e207890 */ /* 0x000fe2000ff5e0ff */
[----:B------:R-:W-:Y:S01]  /*7620*/  IADD3 R178, P2, PT, R228, UR16, RZ ;  /* 0x00000010e4b27c10 */ /* 0x000fe2000ff5e0ff */
[----:B------:R-:W-:Y:S01]  /*7630*/  UIADD3 UR30, UP1, UPT, UR12, 0x80, URZ ;  /* 0x000000800c1e7890 */ /* 0x000fe2000ff3e0ff */
[----:B------:R-:W-:Y:S01]  /*7640*/  SHF.R.S32.HI R19, RZ, 0x6, R19 ;  /* 0x00000006ff137819 */ /* 0x000fe20000011413 */
[----:B------:R-:W-:Y:S01]  /*7650*/  UIADD3.X UR33, UPT, UPT, UR7, 0x40004040, URZ, UP2, !UPT ;  /* 0x4000404007217890 */ /* 0x000fe200097fe4ff */
[----:B------:R-:W-:Y:S01]  /*7660*/  IADD3.X R175, PT, PT, R235, UR17, RZ, P6, !PT ;  /* 0x00000011ebaf7c10 */ /* 0x000fe2000b7fe4ff */
[----:B------:R-:W-:Y:S01]  /*7670*/  UIADD3.X UR31, UPT, UPT, UR6, 0x40004040, URZ, UP1, !UPT ;  /* 0x40004040061f7890 */ /* 0x000fe20008ffe4ff */
[----:B------:R-:W-:Y:S01]  /*7680*/  VIMNMX R23, PT, PT, R19, 0x1, !PT ;  /* 0x0000000113177848 */ /* 0x000fe20007fe0100 */
[----:B------:R-:W-:Y:S01]  /*7690*/  IMAD.SHL.U32 R19, R21, 0x40, RZ ;  /* 0x0000004015137824 */ /* 0x000fe200078e00ff */
[----:B------:R-:W-:Y:S01]  /*76a0*/  IADD3 R184, P6, PT, R179, UR16, RZ ;  /* 0x00000010b3b87c10 */ /* 0x000fe2000ffde0ff */
[----:B------:R-:W-:Y:S01]  /*76b0*/  UMOV UR4, URZ ;  /* 0x000000ff00047c82 */ /* 0x000fe20008000000 */
[----:B------:R-:W-:Y:S01]  /*76c0*/  IADD3.X R179, PT, PT, R233, UR17, RZ, P2, !PT ;  /* 0x00000011e9b37c10 */ /* 0x000fe200097fe4ff */
[----:B------:R-:W-:Y:S01]  /*76d0*/  VIADD R21, R23, 0xffffffff ;  /* 0xffffffff17157836 */ /* 0x000fe20000000000 */
[----:B------:R-:W-:Y:S01]  /*76e0*/  IADD3 R172, P3, PT, R227, UR16, RZ ;  /* 0x00000010e3ac7c10 */ /* 0x000fe2000ff7e0ff */
[----:B------:R-:W-:Y:S01]  /*76f0*/  IMAD.SHL.U32 R20, R20, 0x40, RZ ;  /* 0x0000004014147824 */ /* 0x000fe200078e00ff */
[----:B------:R-:W-:-:S02]  /*7700*/  IADD3 R176, P5, PT, R225, UR16, RZ ;  /* 0x00000010e1b07c10 */ /* 0x000fc4000ffbe0ff */
[----:B------:R-:W-:Y:S02]  /*7710*/  ISETP.NE.U32.AND P2, PT, R21, RZ, PT ;  /* 0x000000ff1500720c */ /* 0x000fe40003f45070 */
[----:B------:R-:W-:Y:S02]  /*7720*/  IADD3 R180, P4, PT, R173, UR16, RZ ;  /* 0x00000010adb47c10 */ /* 0x000fe4000ff9e0ff */
[----:B------:R-:W-:Y:S02]  /*7730*/  IADD3.X R173, PT, PT, R234, UR17, RZ, P3, !PT ;  /* 0x00000011eaad7c10 */ /* 0x000fe40009ffe4ff */
[----:B------:R-:W-:Y:S02]  /*7740*/  IADD3.X R177, PT, PT, R232, UR17, RZ, P5, !PT ;  /* 0x00000011e8b17c10 */ /* 0x000fe4000affe4ff */
[----:B------:R-:W-:Y:S02]  /*7750*/  IADD3 R182, P3, PT, R226, UR16, RZ ;  /* 0x00000010e2b67c10 */ /* 0x000fe4000ff7e0ff */
[----:B------:R-:W-:-:S02]  /*7760*/  IADD3 R186, P5, PT, R224, UR16, RZ ;  /* 0x00000010e0ba7c10 */ /* 0x000fc4000ffbe0ff */
[----:B------:R-:W-:Y:S02]  /*7770*/  IADD3.X R181, PT, PT, R231, UR17, RZ, P4, !PT ;  /* 0x00000011e7b57c10 */ /* 0x000fe4000a7fe4ff */
[----:B------:R-:W-:Y:S02]  /*7780*/  IADD3.X R183, PT, PT, R229, UR17, RZ, P3, !PT ;  /* 0x00000011e5b77c10 */ /* 0x000fe40009ffe4ff */
[----:B------:R-:W-:Y:S02]  /*7790*/  IADD3.X R185, PT, PT, R223, UR17, RZ, P6, !PT ;  /* 0x00000011dfb97c10 */ /* 0x000fe4000b7fe4ff */
[----:B------:R-:W-:Y:S01]  /*77a0*/  IADD3.X R187, PT, PT, R222, UR17, RZ, P5, !PT ;  /* 0x00000011debb7c10 */ /* 0x000fe2000affe4ff */
[----:B------:R-:W-:Y:S06]  /*77b0*/  @!P2 BRA `(.L_x_7) ;  /* 0x000000200054a947 */ /* 0x000fec0003800000 */
[----:B------:R-:W-:Y:S01]  /*77c0*/  VIADD R22, R22, 0xffffffc0 ;  /* 0xffffffc016167836 */ /* 0x000fe20000000000 */
[----:B------:R-:W-:Y:S02]  /*77d0*/  UIADD3.64 UR22, UPT, UPT, UR30, 0x80, URZ ;  /* 0x000000801e167897 */ /* 0x000fe4000fffe0ff */
[----:B------:R-:W-:Y:S02]  /*77e0*/  UIADD3.64 UR24, UPT, UPT, UR32, 0x2, URZ ;  /* 0x0000000220187897 */ /* 0x000fe4000fffe0ff */
[----:B------:R-:W-:Y:S01]  /*77f0*/  R2UR UR19, R22 ;  /* 0x00000000161372ca */ /* 0x000fe200000e0000 */
[----:B------:R-:W-:Y:S02]  /*7800*/  UIADD3.64 UR26, UPT, UPT, UR30, 0x100, URZ ;  /* 0x000001001e1a7897 */ /* 0x000fe4000fffe0ff */
[----:B------:R-:W-:Y:S01]  /*7810*/  UIADD3.64 UR28, UPT, UPT, UR32, 0x4, URZ ;  /* 0x00000004201c7897 */ /* 0x000fe2000fffe0ff */
[----:B------:R-:W-:Y:S01]  /*7820*/  UMOV UR18, 0x1 ;  /* 0x0000000100127882 */ /* 0x000fe20000000000 */
[----:B------:R-:W-:-:S10]  /*7830*/  UMOV UR5, URZ ;  /* 0x000000ff00057c82 */ /* 0x000fd40008000000 */
.L_x_10:
[----:B------:R-:W-:Y:S01]  /*7840*/  USHF.L.U32 UR4, UR4, 0x1f, URZ ;  /* 0x0000001f04047899 */ /* 0x000fe200080006ff */
[----:B0-----:R-:W0:Y:S01]  /*7850*/  S2R R23, SR_TID.X ;  /* 0x0000000000177919 */ /* 0x001e220000002100 */
[----:B------:R-:W-:-:S04]  /*7860*/  IMAD.WIDE R218, R20, 0x2, R218 ;  /* 0x0000000214da7825 */ /* 0x000fc800078e02da */
[----:B------:R-:W-:-:S04]  /*7870*/  IMAD.U32 R22, RZ, RZ, UR4 ;  /* 0x00000004ff167e24 */ /* 0x000fc8000f8e00ff */
[----:B------:R-:W1:Y:S01]  /*7880*/  SYNCS.PHASECHK.TRANS64.TRYWAIT P2, [UR11], R22 ;  /* 0x00000016ff0075a7 */ /* 0x000e62000804110b */
[----:B0-----:R-:W-:-:S04]  /*7890*/  SHF.R.U32.HI R23, RZ, 0x6, R23 ;  /* 0x00000006ff177819 */ /* 0x001fc80000011617 */
[----:B------:R-:W-:-:S04]  /*78a0*/  SGXT.U32 R23, R23, 0x1 ;  /* 0x000000011717781a */ /* 0x000fc80000000000 */
[----:B------:R-:W-:Y:S01]  /*78b0*/  ISETP.GE.AND P6, PT, R23, UR19, PT ;  /* 0x0000001317007c0c */ /* 0x000fe2000bfc6270 */
[----:B-1----:R-:W-:-:S12]  /*78c0*/  @!P2 BRA `(.L_x_8) ;  /* 0x0000004000a0a947 */ /* 0x002fd80003800000 */
.L_x_16:
[----:B------:R0:W-:Y:S01]  /*78d0*/  STL [R1+0x10c], R91 ;  /* 0x00010c5b01007387 */ /* 0x0001e20000100800 */
[----:B------:R-:W-:Y:S01]  /*78e0*/  PRMT R228, RZ, 0x7610, R228 ;  /* 0x00007610ffe47816 */ /* 0x000fe200000000e4 */
[C---:B------:R-:W-:Y:S01]  /*78f0*/  IMAD.WIDE R88, R20.reuse, 0x2, R88 ;  /* 0x0000000214587825 */ /* 0x040fe200078e0258 */
[----:B------:R-:W-:Y:S01]  /*7900*/  PRMT R229, RZ, 0x7610, R229 ;  /* 0x00007610ffe57816 */ /* 0x000fe200000000e5 */
[----:B------:R1:W-:Y:S02]  /*7910*/  STL [R1+0x108], R21 ;  /* 0x0001081501007387 */ /* 0x0003e40000100800 */
[C---:B------:R-:W-:Y:S02]  /*7920*/  IMAD.WIDE R166, R20.reuse, 0x2, R166 ;  /* 0x0000000214a67825 */ /* 0x040fe400078e02a6 */
[----:B------:R-:W2:Y:S02]  /*7930*/  @!P6 LDG.E.U16 R228, desc[UR20][R88.64] ;  /* 0x0000001458e4e981 */ /* 0x000ea4000c1e1500 */
[C---:B------:R-:W-:Y:S01]  /*7940*/  IMAD.WIDE R172, R20.reuse, 0x2, R172 ;  /* 0x0000000214ac7825 */ /* 0x040fe200078e02ac */
[----:B0-----:R-:W1:Y:S03]  /*7950*/  S2R R91, SR_TID.X ;  /* 0x00000000005b7919 */ /* 0x001e660000002100 */
[C---:B------:R-:W-:Y:S01]  /*7960*/  IMAD.WIDE R190, R20.reuse, 0x2, R190 ;  /* 0x0000000214be7825 */ /* 0x040fe200078e02be */
[----:B------:R0:W-:Y:S03]  /*7970*/  STL [R1+0x104], R0 ;  /* 0x0001040001007387 */ /* 0x0001e60000100800 */
[----:B------:R-:W-:-:S04]  /*7980*/  IMAD.WIDE R212, R20, 0x2, R212 ;  /* 0x0000000214d47825 */ /* 0x000fc800078e02d4 */
[----:B------:R-:W-:-:S04]  /*7990*/  IMAD.WIDE R188, R20, 0x2, R188 ;  /* 0x0000000214bc7825 */ /* 0x000fc800078e02bc */
[----:B------:R-:W-:-:S04]  /*79a0*/  IMAD.WIDE R174, R20, 0x2, R174 ;  /* 0x0000000214ae7825 */ /* 0x000fc800078e02ae */
[----:B------:R-:W-:-:S04]  /*79b0*/  IMAD.WIDE R206, R20, 0x2, R206 ;  /* 0x0000000214ce7825 */ /* 0x000fc800078e02ce */
[----:B------:R-:W-:-:S04]  /*79c0*/  IMAD.WIDE R196, R20, 0x2, R196 ;  /* 0x0000000214c47825 */ /* 0x000fc800078e02c4 */
[----:B------:R-:W-:-:S04]  /*79d0*/  IMAD.WIDE R216, R20, 0x2, R216 ;  /* 0x0000000214d87825 */ /* 0x000fc800078e02d8 */
[C---:B------:R-:W-:Y:S01]  /*79e0*/  IMAD.WIDE R182, R20.reuse, 0x2, R182 ;  /* 0x0000000214b67825 */ /* 0x040fe200078e02b6 */
[--C-:B-1----:R-:W-:Y:S02]  /*79f0*/  SHF.R.U32.HI R21, RZ, 0x6, R91.reuse ;  /* 0x00000006ff157819 */ /* 0x102fe4000001165b */
[----:B0-----:R-:W-:Y:S01]  /*7a00*/  SHF.R.U32.HI R0, RZ, 0x6, R91 ;  /* 0x00000006ff007819 */ /* 0x001fe2000001165b */
[----:B------:R-:W-:Y:S01]  /*7a10*/  IMAD.WIDE R204, R20, 0x2, R204 ;  /* 0x0000000214cc7825 */ /* 0x000fe200078e02cc */
[----:B------:R-:W-:Y:S02]  /*7a20*/  SGXT.U32 R21, R21, 0x1 ;  /* 0x000000011515781a */ /* 0x000fe40000000000 */
[----:B------:R-:W-:Y:S01]  /*7a30*/  SGXT.U32 R0, R0, 0x1 ;  /* 0x000000010000781a */ /* 0x000fe20000000000 */
[----:B------:R-:W-:Y:S01]  /*7a40*/  IMAD.WIDE R180, R20, 0x2, R180 ;  /* 0x0000000214b47825 */ /* 0x000fe200078e02b4 */
[----:B------:R-:W-:Y:S02]  /*7a50*/  LOP3.LUT R21, R21, 0x2, RZ, 0xfc, !PT ;  /* 0x0000000215157812 */ /* 0x000fe400078efcff */
[----:B------:R-:W-:Y:S01]  /*7a60*/  LOP3.LUT R0, R0, 0x10, RZ, 0xfc, !PT ;  /* 0x0000001000007812 */ /* 0x000fe200078efcff */
[----:B------:R-:W-:Y:S01]  /*7a70*/  IMAD.WIDE R198, R20, 0x2, R198 ;  /* 0x0000000214c67825 */ /* 0x000fe200078e02c6 */
[----:B------:R-:W-:-:S02]  /*7a80*/  ISETP.GE.AND P2, PT, R21, UR19, PT ;  /* 0x0000001315007c0c */ /* 0x000fc4000bf46270 */
[----:B------:R-:W-:Y:S02]  /*7a90*/  SHF.R.U32.HI R21, RZ, 0x6, R91 ;  /* 0x00000006ff157819 */ /* 0x000fe4000001165b */
[----:B------:R-:W-:Y:S02]  /*7aa0*/  ISETP.GE.AND P5, PT, R0, UR19, PT ;  /* 0x0000001300007c0c */ /* 0x000fe4000bfa6270 */
[----:B------:R-:W-:-:S04]  /*7ab0*/  SGXT.U32 R21, R21, 0x1 ;  /* 0x000000011515781a */ /* 0x000fc80000000000 */
[----:B------:R-:W-:-:S03]  /*7ac0*/  LOP3.LUT R21, R21, 0x8, RZ, 0xfc, !PT ;  /* 0x0000000815157812 */ /* 0x000fc600078efcff */
[----:B------:R-:W3:Y:S01]  /*7ad0*/  @!P2 LDG.E.U16 R229, desc[UR20][R166.64] ;  /* 0x00000014a6e5a981 */ /* 0x000ee2000c1e1500 */
[----:B------:R-:W-:Y:S02]  /*7ae0*/  ISETP.GE.AND P3, PT, R21, UR19, PT ;  /* 0x0000001315007c0c */ /* 0x000fe4000bf66270 */
[----:B------:R-:W-:-:S04]  /*7af0*/  SHF.R.U32.HI R21, RZ, 0x6, R91 ;  /* 0x00000006ff157819 */ /* 0x000fc8000001165b */
[----:B------:R-:W-:-:S04]  /*7b00*/  SGXT.U32 R21, R21, 0x1 ;  /* 0x000000011515781a */ /* 0x000fc80000000000 */
[----:B------:R-:W-:-:S04]  /*7b10*/  LOP3.LUT R21, R21, 0xa, RZ, 0xfc, !PT ;  /* 0x0000000a15157812 */ /* 0x000fc800078efcff */
        /* <DEDUP_REMOVED lines=9> */
[----:B------:R-:W0:Y:S01]  /*7bb0*/  S2R R21, SR_TID.X ;  /* 0x0000000000157919 */ /* 0x000e220000002100 */
[----:B------:R-:W-:Y:S02]  /*7bc0*/  SHF.R.U32.HI R0, RZ, 0x6, R91 ;  /* 0x00000006ff007819 */ /* 0x000fe4000001165b */
[----:B------:R-:W-:Y:S02]  /*7bd0*/  PRMT R230, RZ, 0x7610, R230 ;  /* 0x00007610ffe67816 */ /* 0x000fe400000000e6 */
[----:B------:R-:W-:-:S04]  /*7be0*/  SGXT.U32 R0, R0, 0x1 ;  /* 0x000000010000781a */ /* 0x000fc80000000000 */
[----:B------:R-:W-:Y:S01]  /*7bf0*/  LOP3.LUT R0, R0, 0x1a, RZ, 0xfc, !PT ;  /* 0x0000001a00007812 */ /* 0x000fe200078efcff */
[----:B------:R-:W4:Y:S03]  /*7c00*/  @!P3 LDG.E.U16 R230, desc[UR20][R172.64] ;  /* 0x00000014ace6b981 */ /* 0x000f26000c1e1500 */
[----:B------:R-:W-:Y:S02]  /*7c10*/  ISETP.GE.AND P3, PT, R0, UR19, PT ;  /* 0x0000001300007c0c */ /* 0x000fe4000bf66270 */
[----:B------:R-:W-:Y:S02]  /*7c20*/  PRMT R235, RZ, 0x7610, R235 ;  /* 0x00007610ffeb7816 */ /* 0x000fe400000000eb */
[----:B------:R-:W-:-:S09]  /*7c30*/  PRMT R240, RZ, 0x7610, R240 ;  /* 0x00007610fff07816 */ /* 0x000fd200000000f0 */
[----:B------:R-:W3:Y:S01]  /*7c40*/  @!P3 LDG.E.U16 R235, desc[UR20][R190.64] ;  /* 0x00000014beebb981 */ /* 0x000ee2000c1e1500 */
[----:B------:R-:W-:Y:S02]  /*7c50*/  ISETP.GE.AND P3, PT, R6, UR19, PT ;  /* 0x0000001306007c0c */ /* 0x000fe4000bf66270 */
[----:B0-----:R-:W-:-:S04]  /*7c60*/  SHF.R.U32.HI R0, RZ, 0x6, R21 ;  /* 0x00000006ff007819 */ /* 0x001fc80000011615 */
[----:B------:R-:W-:-:S04]  /*7c70*/  SGXT.U32 R0, R0, 0x1 ;  /* 0x000000010000781a */ /* 0x000fc80000000000 */
[----:B------:R-:W-:-:S03]  /*7c80*/  LOP3.LUT R0, R0, 0xc, RZ, 0xfc, !PT ;  /* 0x0000000c00007812 */ /* 0x000fc600078efcff */
[----:B------:R-:W3:Y:S01]  /*7c90*/  @!P3 LDG.E.U16 R240, desc[UR20][R212.64] ;  /* 0x00000014d4f0b981 */ /* 0x000ee2000c1e1500 */
[----:B------:R-:W-:Y:S02]  /*7ca0*/  ISETP.GE.AND P3, PT, R0, UR19, PT ;  /* 0x0000001300007c0c */ /* 0x000fe4000bf66270 */
[----:B------:R-:W0:Y:S01]  /*7cb0*/  S2R R0, SR_TID.X ;  /* 0x0000000000007919 */ /* 0x000e220000002100 */
[----:B------:R-:W-:Y:S02]  /*7cc0*/  PRMT R231, RZ, 0x7610, R231 ;  /* 0x00007610ffe77816 */ /* 0x000fe400000000e7 */
[----:B------:R-:W-:-:S04]  /*7cd0*/  PRMT R234, RZ, 0x7610, R234 ;  /* 0x00007610ffea7816 */ /* 0x000fc800000000ea */
[----:B------:R-:W3:Y:S01]  /*7ce0*/  @!P4 LDG.E.U16 R231, desc[UR20][R174.64] ;  /* 0x00000014aee7c981 */ /* 0x000ee2000c1e1500 */
[----:B------:R-:W-:-:S03]  /*7cf0*/  ISETP.GE.AND P4, PT, R3, UR19, PT ;  /* 0x0000001303007c0c */ /* 0x000fc6000bf86270 */
[----:B------:R-:W3:Y:S01]  /*7d00*/  @!P2 LDG.E.U16 R234, desc[UR20][R188.64] ;  /* 0x00000014bceaa981 */ /* 0x000ee2000c1e1500 */
[----:B------:R-:W-:Y:S02]  /*7d10*/  ISETP.GE.AND P2, PT, R8, UR19, PT ;  /* 0x0000001308007c0c */ /* 0x000fe4000bf46270 */
[----:B------:R-:W-:Y:S02]  /*7d20*/  SHF.R.U32.HI R21, RZ, 0x6, R21 ;  /* 0x00000006ff157819 */ /* 0x000fe40000011615 */
[----:B------:R-:W-:Y:S02]  /*7d30*/  PRMT R236, RZ, 0x7610, R236 ;  /* 0x00007610ffec7816 */ /* 0x000fe400000000ec */
[----:B------:R-:W-:Y:S02]  /*7d40*/  SGXT.U32 R21, R21, 0x1 ;  /* 0x000000011515781a */ /* 0x000fe40000000000 */
[----:B------:R-:W-:Y:S02]  /*7d50*/  PRMT R239, RZ, 0x7610, R239 ;  /* 0x00007610ffef7816 */ /* 0x000fe400000000ef */
[----:B------:R-:W-:Y:S01]  /*7d60*/  LOP3.LUT R21, R21, 0x4, RZ, 0xfc, !PT ;  /* 0x0000000415157812 */ /* 0x000fe200078efcff */
[----:B------:R-:W3:Y:S01]  /*7d70*/  @!P4 LDG.E.U16 R236, desc[UR20][R196.64] ;  /* 0x00000014c4ecc981 */ /* 0x000ee2000c1e1500 */
[----:B------:R-:W-:-:S03]  /*7d80*/  ISETP.GE.AND P4, PT, R7, UR19, PT ;  /* 0x0000001307007c0c */ /* 0x000fc6000bf86270 */
[----:B------:R-:W3:Y:S01]  /*7d90*/  @!P2 LDG.E.U16 R239, desc[UR20][R206.64] ;  /* 0x00000014ceefa981 */ /* 0x000ee2000c1e1500 */
[----:B------:R-:W-:Y:S02]  /*7da0*/  ISETP.GE.AND P2, PT, R21, UR19, PT ;  /* 0x0000001315007c0c */ /* 0x000fe4000bf46270 */
[----:B0-----:R-:W-:Y:S02]  /*7db0*/  SHF.R.U32.HI R21, RZ, 0x6, R0 ;  /* 0x00000006ff157819 */ /* 0x001fe40000011600 */
[----:B------:R-:W-:Y:S02]  /*7dc0*/  PRMT R241, RZ, 0x7610, R241 ;  /* 0x00007610fff17816 */ /* 0x000fe400000000f1 */
[----:B------:R-:W-:Y:S02]  /*7dd0*/  SGXT.U32 R21, R21, 0x1 ;  /* 0x000000011515781a */ /* 0x000fe40000000000 */
[----:B------:R-:W-:Y:S02]  /*7de0*/  PRMT R233, RZ, 0x7610, R233 ;  /* 0x00007610ffe97816 */ /* 0x000fe400000000e9 */
[----:B------:R-:W-:Y:S01]  /*7df0*/  LOP3.LUT R21, R21, 0x6, RZ, 0xfc, !PT ;  /* 0x0000000615157812 */ /* 0x000fe200078efcff */
[----:B------:R-:W3:Y:S03]  /*7e00*/  @!P4 LDG.E.U16 R241, desc[UR20][R216.64] ;  /* 0x00000014d8f1c981 */ /* 0x000ee6000c1e1500 */
[----:B------:R-:W-:Y:S01]  /*7e10*/  ISETP.GE.AND P4, PT, R21, UR19, PT ;  /* 0x0000001315007c0c */ /* 0x000fe2000bf86270 */
[----:B------:R-:W3:Y:S01]  /*7e20*/  @!P6 LDG.E.U16 R233, desc[UR20][R182.64] ;  /* 0x00000014b6e9e981 */ /* 0x000ee2000c1e1500 */
[----:B------:R-:W-:Y:S01]  /*7e30*/  ISETP.GE.AND P6, PT, R5, UR19, PT ;  /* 0x0000001305007c0c */ /* 0x000fe2000bfc6270 */
[----:B------:R-:W0:Y:S01]  /*7e40*/  S2R R21, SR_TID.X ;  /* 0x0000000000157919 */ /* 0x000e220000002100 */
[----:B------:R-:W-:-:S02]  /*7e50*/  PRMT R238, RZ, 0x7610, R238 ;  /* 0x00007610ffee7816 */ /* 0x000fc400000000ee */
[----:B------:R-:W-:-:S09]  /*7e60*/  SHF.R.U32.HI R0, RZ, 0x6, R0 ;  /* 0x00000006ff007819 */ /* 0x000fd20000011600 */
[----:B------:R-:W3:Y:S01]  /*7e70*/  @!P6 LDG.E.U16 R238, desc[UR20][R204.64] ;  /* 0x00000014cceee981 */ /* 0x000ee2000c1e1500 */
[----:B------:R-:W-:Y:S02]  /*7e80*/  ISETP.GE.AND P6, PT, R10, UR19, PT ;  /* 0x000000130a007c0c */ /* 0x000fe4000bfc6270 */
[----:B------:R-:W-:Y:S02]  /*7e90*/  SGXT.U32 R0, R0, 0x1 ;  /* 0x000000010000781a */ /* 0x000fe40000000000 */
[----:B------:R-:W-:Y:S02]  /*7ea0*/  PRMT R243, RZ, 0x7610, R243 ;  /* 0x00007610fff37816 */ /* 0x000fe400000000f3 */
[----:B------:R-:W-:-:S07]  /*7eb0*/  LOP3.LUT R0, R0, 0xe, RZ, 0xfc, !PT ;  /* 0x0000000e00007812 */ /* 0x000fce00078efcff */
[----:B------:R-:W3:Y:S01]  /*7ec0*/  @!P6 LDG.E.U16 R243, desc[UR20][R218.64] ;  /* 0x00000014daf3e981 */ /* 0x000ee2000c1e1500 */
[----:B------:R-:W-:Y:S02]  /*7ed0*/  ISETP.GE.AND P6, PT, R0, UR19, PT ;  /* 0x0000001300007c0c */ /* 0x000fe4000bfc6270 */
[--C-:B0-----:R-:W-:Y:S02]  /*7ee0*/  SHF.R.U32.HI R0, RZ, 0x6, R21.reuse ;  /* 0x00000006ff007819 */ /* 0x101fe40000011615 */
[----:B------:R-:W-:Y:S01]  /*7ef0*/  SHF.R.U32.HI R21, RZ, 0x6, R21 ;  /* 0x00000006ff157819 */ /* 0x000fe20000011615 */
[----:B------:R-:W-:Y:S01]  /*7f00*/  IMAD.WIDE R176, R20, 0x2, R176 ;  /* 0x0000000214b07825 */ /* 0x000fe200078e02b0 */
[----:B------:R-:W-:Y:S02]  /*7f10*/  PRMT R245, RZ, 0x7610, R245 ;  /* 0x00007610fff57816 */ /* 0x000fe400000000f5 */
[----:B------:R-:W-:-:S04]  /*7f20*/  SGXT.U32 R21, R21, 0x1 ;  /* 0x000000011515781a */ /* 0x000fc80000000000 */
[----:B------:R-:W-:Y:S01]  /*7f30*/  LOP3.LUT R21, R21, 0x14, RZ, 0xfc, !PT ;  /* 0x0000001415157812 */ /* 0x000fe200078efcff */
[----:B------:R-:W3:Y:S03]  /*7f40*/  @!P3 LDG.E.U16 R245, desc[UR20][R176.64] ;  /* 0x00000014b0f5b981 */ /* 0x000ee6000c1e1500 */
[----:B------:R-:W-:Y:S02]  /*7f50*/  ISETP.GE.AND P3, PT, R21, UR19, PT ;  /* 0x0000001315007c0c */ /* 0x000fe4000bf66270 */
[----:B------:R-:W0:Y:S01]  /*7f60*/  S2R R21, SR_TID.X ;  /* 0x0000000000157919 */ /* 0x000e220000002100 */
[----:B------:R-:W-:-:S06]  /*7f70*/  PRMT R232, RZ, 0x7610, R232 ;  /* 0x00007610ffe87816 */ /* 0x000fcc00000000e8 */
[----:B------:R-:W3:Y:S01]  /*7f80*/  @!P5 LDG.E.U16 R232, desc[UR20][R180.64] ;  /* 0x00000014b4e8d981 */ /* 0x000ee2000c1e1500 */
[----:B------:R-:W-:Y:S02]  /*7f90*/  ISETP.GE.AND P5, PT, R4, UR19, PT ;  /* 0x0000001304007c0c */ /* 0x000fe4000bfa6270 */
[----:B------:R-:W-:Y:S01]  /*7fa0*/  SGXT.U32 R0, R0, 0x1 ;  /* 0x000000010000781a */ /* 0x000fe20000000000 */
[----:B------:R-:W-:Y:S01]  /*7fb0*/  IMAD.WIDE R168, R20, 0x2, R168 ;  /* 0x0000000214a87825 */ /* 0x000fe200078e02a8 */
[----:B------:R-:W-:Y:S02]  /*7fc0*/  PRMT R237, RZ, 0x7610, R237 ;  /* 0x00007610ffed7816 */ /* 0x000fe400000000ed */
[----:B------:R-:W-:Y:S02]  /*7fd0*/  PRMT R244, RZ, 0x7610, R244 ;  /* 0x00007610fff47816 */ /* 0x000fe400000000f4 */
[----:B------:R-:W-:-:S04]  /*7fe0*/  LOP3.LUT R0, R0, 0x16, RZ, 0xfc, !PT ;  /* 0x0000001600007812 */ /* 0x000fc800078efcff */
[----:B------:R-:W3:Y:S01]  /*7ff0*/  @!P2 LDG.E.U16 R244, desc[UR20][R168.64] ;  /* 0x00000014a8f4a981 */ /* 0x000ee2000c1e1500 */
[----:B------:R-:W-:-:S03]  /*8000*/  ISETP.GE.AND P2, PT, R0, UR19, PT ;  /* 0x0000001300007c0c */ /* 0x000fc6000bf46270 */
        /* <DEDUP_REMOVED lines=9> */
[----:B------:R-:W-:Y:S01]  /*80a0*/  ISETP.GE.AND P5, PT, R21, UR19, PT ;  /* 0x0000001315007c0c */ /* 0x000fe2000bfa6270 */
[C---:B------:R-:W-:Y:S01]  /*80b0*/  IMAD.WIDE R184, R20.reuse, 0x2, R184 ;  /* 0x0000000214b87825 */ /* 0x040fe200078e02b8 */
[----:B------:R-:W-:Y:S02]  /*80c0*/  PRMT R24, RZ, 0x7610, R24 ;  /* 0x00007610ff187816 */ /* 0x000fe40000000018 */
[----:B------:R-:W-:Y:S01]  /*80d0*/  PRMT R26, RZ, 0x7610, R26 ;  /* 0x00007610ff1a7816 */ /* 0x000fe2000000001a */
[----:B------:R-:W-:-:S03]  /*80e0*/  IMAD.WIDE R192, R20, 0x2, R192 ;  /* 0x0000000214c07825 */ /* 0x000fc600078e02c0 */
[----:B------:R-:W3:Y:S01]  /*80f0*/  @!P3 LDG.E.U16 R24, desc[UR20][R184.64] ;  /* 0x00000014b818b981 */ /* 0x000ee2000c1e1500 */
[----:B------:R-:W-:-:S04]  /*8100*/  ISETP.GE.AND P3, PT, R11, UR19, PT ;  /* 0x000000130b007c0c */ /* 0x000fc8000bf66270 */
[----:B------:R-:W3:Y:S01]  /*8110*/  @!P5 LDG.E.U16 R26, desc[UR20][R192.64] ;  /* 0x00000014c01ad981 */ /* 0x000ee2000c1e1500 */
        /* <DEDUP_REMOVED lines=13> */
[----:B------:R-:W3:Y:S05]  /*81f0*/  @!P3 LDG.E.U16 R224, desc[UR20][R80.64] ;  /* 0x0000001450e0b981 */ /* 0x000eea000c1e1500 */
[----:B------:R-:W3:Y:S01]  /*8200*/  @!P5 LDG.E.U16 R226, desc[UR20][R84.64] ;  /* 0x0000001454e2d981 */ /* 0x000ee2000c1e1500 */
[----:B------:R-:W-:Y:S01]  /*8210*/  PRMT R22, RZ, 0x7610, R22 ;  /* 0x00007610ff167816 */ /* 0x000fe20000000016 */
[----:B------:R-:W-:-:S05]  /*8220*/  IMAD.WIDE R170, R20, 0x2, R170 ;  /* 0x0000000214aa7825 */ /* 0x000fca00078e02aa */
[----:B------:R-:W3:Y:S01]  /*8230*/  @!P4 LDG.E.U16 R22, desc[UR20][R170.64] ;  /* 0x00000014aa16c981 */ /* 0x000ee2000c1e1500 */
[----:B------:R-:W-:-:S04]  /*8240*/  SGXT.U32 R0, R0, 0x1 ;  /* 0x000000010000781a */ /* 0x000fc80000000000 */
[----:B------:R-:W-:-:S04]  /*8250*/  LOP3.LUT R0, R0, 0x1e, RZ, 0xfc, !PT ;  /* 0x0000001e00007812 */ /* 0x000fc800078efcff */
[----:B------:R-:W-:Y:S01]  /*8260*/  ISETP.GE.AND P4, PT, R0, UR19, PT ;  /* 0x0000001300007c0c */ /* 0x000fe2000bf86270 */
[C---:B------:R-:W-:Y:S01]  /*8270*/  IMAD.WIDE R194, R20.reuse, 0x2, R194 ;  /* 0x0000000214c27825 */ /* 0x040fe200078e02c2 */
[----:B------:R-:W-:Y:S02]  /*8280*/  PRMT R25, RZ, 0x7610, R25 ;  /* 0x00007610ff197816 */ /* 0x000fe40000000019 */
[----:B------:R-:W-:Y:S01]  /*8290*/  PRMT R27, RZ, 0x7610, R27 ;  /* 0x00007610ff1b7816 */ /* 0x000fe2000000001b */
[----:B------:R-:W-:-:S05]  /*82a0*/  IMAD.WIDE R186, R20, 0x2, R186 ;  /* 0x0000000214ba7825 */ /* 0x000fca00078e02ba */
[----:B------:R-:W3:Y:S01]  /*82b0*/  @!P2 LDG.E.U16 R25, desc[UR20][R186.64] ;  /* 0x00000014ba19a981 */ /* 0x000ee2000c1e1500 */
[----:B------:R-:W-:-:S03]  /*82c0*/  ISETP.GE.AND P2, PT, R15, UR19, PT ;  /* 0x000000130f007c0c */ /* 0x000fc6000bf46270 */
[----:B------:R-:W3:Y:S01]  /*82d0*/  @!P4 LDG.E.U16 R27, desc[UR20][R194.64] ;  /* 0x00000014c21bc981 */ /* 0x000ee2000c1e1500 */
[----:B------:R-:W-:Y:S01]  /*82e0*/  ISETP.GE.AND P4, PT, R16, UR19, PT ;  /* 0x0000001310007c0c */ /* 0x000fe2000bf86270 */
[C---:B------:R-:W-:Y:S01]  /*82f0*/  IMAD.WIDE R210, R20.reuse, 0x2, R210 ;  /* 0x0000000214d27825 */ /* 0x040fe200078e02d2 */
[----:B------:R-:W-:Y:S02]  /*8300*/  PRMT R29, RZ, 0x7610, R29 ;  /* 0x00007610ff1d7816 */ /* 0x000fe4000000001d */
[----:B------:R-:W-:Y:S01]  /*8310*/  PRMT R223, RZ, 0x7610, R223 ;  /* 0x00007610ffdf7816 */ /* 0x000fe200000000df */
[----:B------:R-:W-:Y:S01]  /*8320*/  IMAD.WIDE R202, R20, 0x2, R202 ;  /* 0x0000000214ca7825 */ /* 0x000fe200078e02ca */
[----:B------:R-:W0:Y:S04]  /*8330*/  S2R R21, SR_TID.X ;  /* 0x0000000000157919 */ /* 0x000e280000002100 */
[----:B------:R-:W3:Y:S01]  /*8340*/  @!P2 LDG.E.U16 R29, desc[UR20][R202.64] ;  /* 0x00000014ca1da981 */ /* 0x000ee2000c1e1500 */
[----:B------:R-:W-:-:S03]  /*8350*/  ISETP.GE.AND P2, PT, R17, UR19, PT ;  /* 0x0000001311007c0c */ /* 0x000fc6000bf46270 */
[----:B------:R-:W3:Y:S01]  /*8360*/  @!P4 LDG.E.U16 R223, desc[UR20][R210.64] ;  /* 0x00000014d2dfc981 */ /* 0x000ee2000c1e1500 */
[----:B------:R-:W-:Y:S01]  /*8370*/  ISETP.GE.AND P4, PT, R18, UR19, PT ;  /* 0x0000001312007c0c */ /* 0x000fe2000bf86270 */
[C---:B------:R-:W-:Y:S01]  /*8380*/  IMAD.WIDE R178, R20.reuse, 0x2, R178 ;  /* 0x0000000214b27825 */ /* 0x040fe200078e02b2 */
[----:B------:R-:W-:Y:S02]  /*8390*/  PRMT R23, RZ, 0x7610, R23 ;  /* 0x00007610ff177816 */ /* 0x000fe40000000017 */
[----:B------:R-:W-:Y:S01]  /*83a0*/  PRMT R225, RZ, 0x7610, R225 ;  /* 0x00007610ffe17816 */ /* 0x000fe200000000e1 */
[C---:B------:R-:W-:Y:S01]  /*83b0*/  IMAD.WIDE R86, R20.reuse, 0x2, R86 ;  /* 0x0000000214567825 */ /* 0x040fe200078e0256 */
[----:B------:R-:W-:Y:S02]  /*83c0*/  PRMT R227, RZ, 0x7610, R227 ;  /* 0x00007610ffe37816 */ /* 0x000fe400000000e3 */
[----:B------:R-:W3:Y:S01]  /*83d0*/  @!P6 LDG.E.U16 R23, desc[UR20][R178.64] ;  /* 0x00000014b217e981 */ /* 0x000ee2000c1e1500 */
[----:B------:R-:W-:-:S04]  /*83e0*/  IMAD.WIDE R82, R20, 0x2, R82 ;  /* 0x0000000214527825 */ /* 0x000fc800078e0252 */
[----:B------:R-:W3:Y:S04]  /*83f0*/  @!P4 LDG.E.U16 R227, desc[UR20][R86.64] ;  /* 0x0000001456e3c981 */ /* 0x000ee8000c1e1500 */
[----:B------:R-:W3:Y:S01]  /*8400*/  @!P2 LDG.E.U16 R225, desc[UR20][R82.64] ;  /* 0x0000001452e1a981 */ /* 0x000ee2000c1e1500 */
[----:B------:R-:W-:Y:S01]  /*8410*/  BAR.SYNC.DEFER_BLOCKING 0x0 ;  /* 0x0000000000007b1d */ /* 0x000fe20000010000 */
[----:B0-----:R-:W-:Y:S02]  /*8420*/  LOP3.LUT R21, R21, 0x3f, RZ, 0xc0, !PT ;  /* 0x0000003f15157812 */ /* 0x001fe400078ec0ff */
[----:B------:R-:W-:Y:S02]  /*8430*/  LOP3.LUT R0, R2, 0x20, RZ, 0x3c, !PT ;  /* 0x0000002002007812 */ /* 0x000fe400078e3cff */
[----:B------:R-:W-:Y:S01]  /*8440*/  ISETP.GE.AND P2, PT, R21, UR19, PT ;  /* 0x0000001315007c0c */ /* 0x000fe2000bf46270 */
[----:B------:R-:W-:-:S04]  /*8450*/  IMAD.WIDE R34, R19, 0x2, R34 ;  /* 0x0000000213227825 */ /* 0x000fc800078e0222 */
[----:B------:R-:W-:-:S04]  /*8460*/  IMAD.WIDE R32, R19, 0x2, R32 ;  /* 0x0000000213207825 */ /* 0x000fc800078e0220 */
[----:B------:R-:W-:-:S04]  /*8470*/  IMAD.WIDE R38, R19, 0x2, R38 ;  /* 0x0000000213267825 */ /* 0x000fc800078e0226 */
[C---:B------:R-:W-:Y:S01]  /*8480*/  IMAD.WIDE R42, R19.reuse, 0x2, R42 ;  /* 0x00000002132a7825 */ /* 0x040fe200078e022a */
[----:B--2---:R0:W-:Y:S04]  /*8490*/  STS.U16 [R2+UR9+0xa000], R228 ;  /* 0x00a000e402007988 */ /* 0x0041e80008000409 */
[----:B----4-:R1:W-:Y:S01]  /*84a0*/  STS.U16 [R2+UR9+0xa400], R230 ;  /* 0x00a400e602007988 */ /* 0x0103e20008000409 */
[C---:B------:R-:W-:Y:S01]  /*84b0*/  IMAD.WIDE R46, R19.reuse, 0x2, R46 ;  /* 0x00000002132e7825 */ /* 0x040fe200078e022e */
[----:B0-----:R-:W-:Y:S02]  /*84c0*/  PRMT R228, RZ, 0x7610, R228 ;  /* 0x00007610ffe47816 */ /* 0x001fe400000000e4 */
[----:B-1----:R-:W-:Y:S01]  /*84d0*/  PRMT R230, RZ, 0x7610, R230 ;  /* 0x00007610ffe67816 */ /* 0x002fe200000000e6 */
[----:B------:R-:W-:-:S03]  /*84e0*/  IMAD.WIDE R50, R19, 0x2, R50 ;  /* 0x0000000213327825 */ /* 0x000fc600078e0232 */
[----:B------:R-:W2:Y:S04]  /*84f0*/  @!P2 LDG.E.U16 R228, desc[UR20][R34.64] ;  /* 0x0000001422e4a981 */ /* 0x000ea8000c1e1500 */
[----:B---3--:R-:W-:Y:S01]  /*8500*/  STS.U16 [R2+UR9+0xb800], R240 ;  /* 0x00b800f002007988 */ /* 0x008fe20008000409 */
[C---:B------:R-:W-:Y:S01]  /*8510*/  IMAD.WIDE R54, R19.reuse, 0x2, R54 ;  /* 0x0000000213367825 */ /* 0x040fe200078e0236 */
[----:B------:R-:W-:Y:S02]  /*8520*/  LOP3.LUT R91, R2, 0x40, RZ, 0x3c, !PT ;  /* 0x00000040025b7812 */ /* 0x000fe400078e3cff */
[----:B------:R-:W3:Y:S01]  /*8530*/  @!P2 LDG.E.U16 R230, desc[UR20][R38.64] ;  /* 0x0000001426e6a981 */ /* 0x000ee2000c1e1500 */
[----:B------:R-:W-:-:S03]  /*8540*/  IMAD.WIDE R58, R19, 0x2, R58 ;  /* 0x00000002133a7825 */ /* 0x000fc600078e023a */
[----:B------:R0:W-:Y:S01]  /*8550*/  STS.U16 [R2+UR9+0xac00], R234 ;  /* 0x00ac00ea02007988 */ /* 0x0001e20008000409 */
[----:B------:R-:W-:-:S03]  /*8560*/  IMAD.WIDE R62, R19, 0x2, R62 ;  /* 0x00000002133e7825 */ /* 0x000fc600078e023e */
[----:B------:R1:W-:Y:S01]  /*8570*/  STS.U16 [R2+UR9+0xb000], R236 ;  /* 0x00b000ec02007988 */ /* 0x0003e20008000409 */
[----:B0-----:R-:W-:Y:S01]  /*8580*/  PRMT R234, RZ, 0x7610, R234 ;  /* 0x00007610ffea7816 */ /* 0x001fe200000000ea */
[----:B------:R-:W-:Y:S01]  /*8590*/  IMAD.WIDE R66, R19, 0x2, R66 ;  /* 0x0000000213427825 */ /* 0x000fe200078e0242 */
[----:B------:R-:W-:-:S03]  /*85a0*/  PRMT R240, RZ, 0x7610, R240 ;  /* 0x00007610fff07816 */ /* 0x000fc600000000f0 */
[C---:B------:R-:W-:Y:S01]  /*85b0*/  IMAD.WIDE R68, R19.reuse, 0x2, R68 ;  /* 0x0000000213447825 */ /* 0x040fe200078e0244 */
[----:B------:R-:W4:Y:S04]  /*85c0*/  @!P2 LDG.E.U16 R234, desc[UR20][R54.64] ;  /* 0x0000001436eaa981 */ /* 0x000f28000c1e1500 */
[----:B------:R0:W-:Y:S01]  /*85d0*/  STS.U16 [R2+UR9+0xbc00], R241 ;  /* 0x00bc00f102007988 */ /* 0x0001e20008000409 */
[----:B-1----:R-:W-:Y:S01]  /*85e0*/  PRMT R236, RZ, 0x7610, R236 ;  /* 0x00007610ffec7816 */ /* 0x002fe200000000ec */
[----:B------:R-:W-:-:S04]  /*85f0*/  IMAD.WIDE R70, R19, 0x2, R70 ;  /* 0x0000000213467825 */ /* 0x000fc800078e0246 */
[C---:B------:R-:W-:Y:S01]  /*8600*/  IMAD.WIDE R72, R19.reuse, 0x2, R72 ;  /* 0x0000000213487825 */ /* 0x040fe200078e0248 */
[----:B------:R-:W4:Y:S04]  /*8610*/  @!P2 LDG.E.U16 R236, desc[UR20][R62.64] ;  /* 0x000000143eeca981 */ /* 0x000f28000c1e1500 */
[----:B------:R1:W-:Y:S01]  /*8620*/  STS.U16 [R2+UR9+0xb400], R238 ;  /* 0x00b400ee02007988 */ /* 0x0003e20008000409 */
[----:B0-----:R-:W-:Y:S01]  /*8630*/  PRMT R241, RZ, 0x7610, R241 ;  /* 0x00007610fff17816 */ /* 0x001fe200000000f1 */
[C---:B------:R-:W-:Y:S01]  /*8640*/  IMAD.WIDE R74, R19.reuse, 0x2, R74 ;  /* 0x00000002134a7825 */ /* 0x040fe200078e024a */
[----:B------:R-:W-:Y:S01]  /*8650*/  PRMT R246, RZ, 0x7610, R246 ;  /* 0x00007610fff67816 */ /* 0x000fe200000000f6 */
[----:B------:R-:W4:Y:S02]  /*8660*/  @!P2 LDG.E.U16 R240, desc[UR20][R72.64] ;  /* 0x0000001448f0a981 */ /* 0x000f24000c1e1500 */
[C---:B------:R-:W-:Y:S01]  /*8670*/  IMAD.WIDE R76, R19.reuse, 0x2, R76 ;  /* 0x00000002134c7825 */ /* 0x040fe200078e024c */
[----:B------:R-:W-:Y:S01]  /*8680*/  PRMT R247, RZ, 0x7610, R247 ;  /* 0x00007610fff77816 */ /* 0x000fe200000000f7 */
[----:B------:R-:W4:Y:S01]  /*8690*/  @!P2 LDG.E.U16 R241, desc[UR20][R74.64] ;  /* 0x000000144af1a981 */ /* 0x000f22000c1e1500 */
[----:B-1----:R-:W-:Y:S01]  /*86a0*/  PRMT R238, RZ, 0x7610, R238 ;  /* 0x00007610ffee7816 */ /* 0x002fe200000000ee */
[----:B------:R-:W-:Y:S01]  /*86b0*/  IMAD.WIDE R78, R19, 0x2, R78 ;  /* 0x00000002134e7825 */ /* 0x000fe200078e024e */
[----:B------:R-:W-:-:S03]  /*86c0*/  PRMT R248, RZ, 0x7610, R248 ;  /* 0x00007610fff87816 */ /* 0x000fc600000000f8 */
[C---:B------:R-:W-:Y:S01]  /*86d0*/  IMAD.WIDE R30, R19.reuse, 0x2, R30 ;  /* 0x00000002131e7825 */ /* 0x040fe200078e021e */
[----:B------:R-:W4:Y:S03]  /*86e0*/  @!P2 LDG.E.U16 R238, desc[UR20][R68.64] ;  /* 0x0000001444eea981 */ /* 0x000f26000c1e1500 */
[----:B------:R-:W-:Y:S01]  /*86f0*/  IMAD.WIDE R36, R19, 0x2, R36 ;  /* 0x0000000213247825 */ /* 0x000fe200078e0224 */
[----:B------:R-:W-:-:S03]  /*8700*/  PRMT R249, RZ, 0x7610, R249 ;  /* 0x00007610fff97816 */ /* 0x000fc600000000f9 */
[----:B------:R-:W-:Y:S01]  /*8710*/  IMAD.WIDE R40, R19, 0x2, R40 ;  /* 0x0000000213287825 */ /* 0x000fe200078e0228 */
[----:B------:R-:W-:-:S03]  /*8720*/  PRMT R250, RZ, 0x7610, R250 ;  /* 0x00007610fffa7816 */ /* 0x000fc600000000fa */
[C---:B------:R-:W-:Y:S01]  /*8730*/  IMAD.WIDE R44, R19.reuse, 0x2, R44 ;  /* 0x00000002132c7825 */ /* 0x040fe200078e022c */
[----:B------:R-:W-:Y:S01]  /*8740*/  PRMT R251, RZ, 0x7610, R251 ;  /* 0x00007610fffb7816 */ /* 0x000fe200000000fb */
[----:B------:R-:W4:Y:S02]  /*8750*/  @!P2 LDG.E.U16 R246, desc[UR20][R40.64] ;  /* 0x0000001428f6a981 */ /* 0x000f24000c1e1500 */
[C---:B------:R-:W-:Y:S01]  /*8760*/  IMAD.WIDE R48, R19.reuse, 0x2, R48 ;  /* 0x0000000213307825 */ /* 0x040fe200078e0230 */
[----:B------:R-:W-:Y:S01]  /*8770*/  PRMT R252, RZ, 0x7610, R252 ;  /* 0x00007610fffc7816 */ /* 0x000fe200000000fc */
[----:B------:R-:W4:Y:S02]  /*8780*/  @!P2 LDG.E.U16 R247, desc[UR20][R44.64] ;  /* 0x000000142cf7a981 */ /* 0x000f24000c1e1500 */
[C---:B------:R-:W-:Y:S02]  /*8790*/  IMAD.WIDE R52, R19.reuse, 0x2, R52 ;  /* 0x0000000213347825 */ /* 0x040fe400078e0234 */
[----:B------:R-:W4:Y:S02]  /*87a0*/  @!P2 LDG.E.U16 R248, desc[UR20][R48.64] ;  /* 0x0000001430f8a981 */ /* 0x000f24000c1e1500 */
[----:B------:R-:W-:-:S02]  /*87b0*/  IMAD.WIDE R56, R19, 0x2, R56 ;  /* 0x0000000213387825 */ /* 0x000fc400078e0238 */
[----:B------:R-:W4:Y:S04]  /*87c0*/  @!P2 LDG.E.U16 R249, desc[UR20][R52.64] ;  /* 0x0000001434f9a981 */ /* 0x000f28000c1e1500 */
[----:B------:R0:W-:Y:S04]  /*87d0*/  STS.U16 [R2+UR9+0xa800], R232 ;  /* 0x00a800e802007988 */ /* 0x0001e80008000409 */
[----:B------:R1:W-:Y:S04]  /*87e0*/  STS.U16 [R0+UR9+0xa100], R229 ;  /* 0x00a100e500007988 */ /* 0x0003e80008000409 */
[----:B------:R1:W-:Y:S01]  /*87f0*/  STS.U16 [R0+UR9+0xa500], R231 ;  /* 0x00a500e700007988 */ /* 0x0003e20008000409 */
[----:B0-----:R-:W-:Y:S01]  /*8800*/  PRMT R232, RZ, 0x7610, R232 ;  /* 0x00007610ffe87816 */ /* 0x001fe200000000e8 */
[----:B------:R-:W-:-:S02]  /*8810*/  IMAD.WIDE R60, R19, 0x2, R60 ;  /* 0x00000002133c7825 */ /* 0x000fc400078e023c */
[----:B------:R-:W4:Y:S01]  /*8820*/  @!P2 LDG.E.U16 R250, desc[UR20][R56.64] ;  /* 0x0000001438faa981 */ /* 0x000f22000c1e1500 */
[----:B-1----:R-:W-:-:S03]  /*8830*/  PRMT R229, RZ, 0x7610, R229 ;  /* 0x00007610ffe57816 */ /* 0x002fc600000000e5 */
[----:B------:R0:W-:Y:S01]  /*8840*/  STS.U16 [R0+UR9+0xa900], R233 ;  /* 0x00a900e900007988 */ /* 0x0001e20008000409 */
[----:B------:R-:W-:-:S03]  /*8850*/  PRMT R231, RZ, 0x7610, R231 ;  /* 0x00007610ffe77816 */ /* 0x000fc600000000e7 */
[----:B------:R1:W-:Y:S04]  /*8860*/  STS.U16 [R0+UR9+0xad00], R235 ;  /* 0x00ad00eb00007988 */ /* 0x0003e80008000409 */
[----:B------:R-:W4:Y:S01]  /*8870*/  @!P2 LDG.E.U16 R229, desc[UR20][R32.64] ;  /* 0x0000001420e5a981 */ /* 0x000f22000c1e1500 */
[----:B0-----:R-:W-:-:S03]  /*8880*/  PRMT R233, RZ, 0x7610, R233 ;  /* 0x00007610ffe97816 */ /* 0x001fc600000000e9 */
[----:B------:R0:W-:Y:S01]  /*8890*/  STS.U16 [R0+UR9+0xb100], R237 ;  /* 0x00b100ed00007988 */ /* 0x0001e20008000409 */
[----:B-1----:R-:W-:-:S03]  /*88a0*/  PRMT R235, RZ, 0x7610, R235 ;  /* 0x00007610ffeb7816 */ /* 0x002fc600000000eb */
[----:B------:R-:W4:Y:S04]  /*88b0*/  @!P2 LDG.E.U16 R231, desc[UR20][R42.64] ;  /* 0x000000142ae7a981 */ /* 0x000f28000c1e1500 */
[----:B------:R1:W-:Y:S01]  /*88c0*/  STS.U16 [R0+UR9+0xb500], R239 ;  /* 0x00b500ef00007988 */ /* 0x0003e20008000409 */
[----:B0-----:R-:W-:-:S03]  /*88d0*/  PRMT R237, RZ, 0x7610, R237 ;  /* 0x00007610ffed7816 */ /* 0x001fc600000000ed */
[----:B------:R-:W4:Y:S04]  /*88e0*/  @!P2 LDG.E.U16 R232, desc[UR20][R46.64] ;  /* 0x000000142ee8a981 */ /* 0x000f28000c1e1500 */
[----:B------:R-:W4:Y:S01]  /*88f0*/  @!P2 LDG.E.U16 R233, desc[UR20][R50.64] ;  /* 0x0000001432e9a981 */ /* 0x000f22000c1e1500 */
[----:B-1----:R-:W-:-:S03]  /*8900*/  PRMT R239, RZ, 0x7610, R239 ;  /* 0x00007610ffef7816 */ /* 0x002fc600000000ef */
[----:B------:R0:W-:Y:S04]  /*8910*/  STS.U16 [R0+UR9+0xb900], R242 ;  /* 0x00b900f200007988 */ /* 0x0001e80008000409 */
[----:B------:R-:W4:Y:S04]  /*8920*/  @!P2 LDG.E.U16 R235, desc[UR20][R58.64] ;  /* 0x000000143aeba981 */ /* 0x000f28000c1e1500 */
[----:B------:R1:W-:Y:S01]  /*8930*/  STS.U16 [R0+UR9+0xbd00], R243 ;  /* 0x00bd00f300007988 */ /* 0x0003e20008000409 */
[----:B0-----:R-:W-:-:S03]  /*8940*/  PRMT R242, RZ, 0x7610, R242 ;  /* 0x00007610fff27816 */ /* 0x001fc600000000f2 */
[----:B------:R0:W-:Y:S04]  /*8950*/  STS.U16 [R91+UR9+0xa200], R244 ;  /* 0x00a200f45b007988 */ /* 0x0001e80008000409 */
[----:B------:R-:W4:Y:S01]  /*8960*/  @!P2 LDG.E.U16 R237, desc[UR20][R66.64] ;  /* 0x0000001442eda981 */ /* 0x000f22000c1e1500 */
[----:B-1----:R-:W-:-:S03]  /*8970*/  PRMT R243, RZ, 0x7610, R243 ;  /* 0x00007610fff37816 */ /* 0x002fc600000000f3 */
[----:B------:R1:W-:Y:S01]  /*8980*/  STS.U16 [R91+UR9+0xa600], R245 ;  /* 0x00a600f55b007988 */ /* 0x0003e20008000409 */
[----:B0-----:R-:W-:-:S03]  /*8990*/  PRMT R244, RZ, 0x7610, R244 ;  /* 0x00007610fff47816 */ /* 0x001fc600000000f4 */
[----:B------:R-:W4:Y:S04]  /*89a0*/  @!P2 LDG.E.U16 R239, desc[UR20][R70.64] ;  /* 0x0000001446efa981 */ /* 0x000f28000c1e1500 */
[----:B------:R-:W4:Y:S01]  /*89b0*/  @!P2 LDG.E.U16 R242, desc[UR20][R76.64] ;  /* 0x000000144cf2a981 */ /* 0x000f22000c1e1500 */
[----:B-1----:R-:W-:-:S03]  /*89c0*/  PRMT R245, RZ, 0x7610, R245 ;  /* 0x00007610fff57816 */ /* 0x002fc600000000f5 */
[----:B------:R-:W4:Y:S01]  /*89d0*/  @!P2 LDG.E.U16 R243, desc[UR20][R78.64] ;  /* 0x000000144ef3a981 */ /* 0x000f22000c1e1500 */
[----:B------:R-:W-:-:S03]  /*89e0*/  IMAD.WIDE R64, R19, 0x2, R64 ;  /* 0x0000000213407825 */ /* 0x000fc600078e0240 */
[----:B------:R-:W4:Y:S04]  /*89f0*/  @!P2 LDG.E.U16 R244, desc[UR20][R30.64] ;  /* 0x000000141ef4a981 */ /* 0x000f28000c1e1500 */
[----:B------:R-:W4:Y:S04]  /*8a00*/  @!P2 LDG.E.U16 R245, desc[UR20][R36.64] ;  /* 0x0000001424f5a981 */ /* 0x000f28000c1e1500 */
[----:B------:R-:W-:Y:S04]  /*8a10*/  STS.U16 [R91+UR9+0xaa00], R24 ;  /* 0x00aa00185b007988 */ /* 0x000fe80008000409 */
[----:B------:R-:W-:Y:S04]  /*8a20*/  STS.U16 [R91+UR9+0xae00], R26 ;  /* 0x00ae001a5b007988 */ /* 0x000fe80008000409 */
[----:B------:R-:W-:Y:S04]  /*8a30*/  STS.U16 [R91+UR9+0xb200], R28 ;  /* 0x00b2001c5b007988 */ /* 0x000fe80008000409 */
[----:B------:R-:W4:Y:S04]  /*8a40*/  @!P2 LDG.E.U16 R251, desc[UR20][R60.64] ;  /* 0x000000143cfba981 */ /* 0x000f28000c1e1500 */
[----:B------:R-:W-:Y:S04]  /*8a50*/  STS.U16 [R91+UR9+0xb600], R222 ;  /* 0x00b600de5b007988 */ /* 0x000fe80008000409 */
[----:B------:R-:W4:Y:S04]  /*8a60*/  @!P2 LDG.E.U16 R252, desc[UR20][R64.64] ;  /* 0x0000001440fca981 */ /* 0x000f28000c1e1500 */
[----:B------:R-:W-:Y:S04]  /*8a70*/  STS.U16 [R91+UR9+0xba00], R224 ;  /* 0x00ba00e05b007988 */ /* 0x000fe80008000409 */
[----:B------:R0:W-:Y:S04]  /*8a80*/  STS.U16 [R91+UR9+0xbe00], R226 ;  /* 0x00be00e25b007988 */ /* 0x0001e80008000409 */
[----:B0-----:R-:W4:Y:S01]  /*8a90*/  LDL.LU R91, [R1+0x10c] ;  /* 0x00010c00015b7983 */ /* 0x001f220000300800 */
[----:B------:R-:W-:Y:S01]  /*8aa0*/  LOP3.LUT R21, R2, 0x60, RZ, 0x3c, !PT ;  /* 0x0000006002157812 */ /* 0x000fe200078e3cff */
[----:B------:R-:W-:-:S04]  /*8ab0*/  IMAD.WIDE R128, R19, 0x2, R128 ;  /* 0x0000000213807825 */ /* 0x000fc800078e0280 */
[----:B------:R0:W-:Y:S02]  /*8ac0*/  STS.U16 [R21+UR9+0xa300], R22 ;  /* 0x00a3001615007988 */ /* 0x0001e40008000409 */
[----:B0-----:R-:W-:-:S06]  /*8ad0*/  PRMT R22, RZ, 0x7610, R22 ;  /* 0x00007610ff167816 */ /* 0x001fcc0000000016 */
[----:B------:R-:W4:Y:S01]  /*8ae0*/  @!P2 LDG.E.U16 R22, desc[UR20][R128.64] ;  /* 0x000000148016a981 */ /* 0x000f22000c1e1500 */
[C---:B------:R-:W-:Y:S01]  /*8af0*/  IMAD.WIDE R134, R19.reuse, 0x2, R134 ;  /* 0x0000000213867825 */ /* 0x040fe200078e0286 */
[----:B------:R-:W-:Y:S02]  /*8b00*/  PRMT R24, RZ, 0x7610, R24 ;  /* 0x00007610ff187816 */ /* 0x000fe40000000018 */
[----:B------:R0:W-:Y:S01]  /*8b10*/  STS.U16 [R21+UR9+0xa700], R23 ;  /* 0x00a7001715007988 */ /* 0x0001e20008000409 */
[C---:B------:R-:W-:Y:S01]  /*8b20*/  IMAD.WIDE R140, R19.reuse, 0x2, R140 ;  /* 0x00000002138c7825 */ /* 0x040fe200078e028c */
[----:B------:R-:W-:Y:S02]  /*8b30*/  PRMT R26, RZ, 0x7610, R26 ;  /* 0x00007610ff1a7816 */ /* 0x000fe4000000001a */
[----:B------:R1:W-:Y:S01]  /*8b40*/  STS.U16 [R21+UR9+0xab00], R25 ;  /* 0x00ab001915007988 */ /* 0x0003e20008000409 */
[----:B------:R-:W-:Y:S01]  /*8b50*/  IMAD.WIDE R146, R19, 0x2, R146 ;  /* 0x0000000213927825 */ /* 0x000fe200078e0292 */
[----:B0-----:R-:W-:-:S02]  /*8b60*/  PRMT R23, RZ, 0x7610, R23 ;  /* 0x00007610ff177816 */ /* 0x001fc40000000017 */
[----:B------:R0:W-:Y:S01]  /*8b70*/  STS.U16 [R21+UR9+0xaf00], R27 ;  /* 0x00af001b15007988 */ /* 0x0001e20008000409 */
[C---:B------:R-:W-:Y:S01]  /*8b80*/  IMAD.WIDE R152, R19.reuse, 0x2, R152 ;  /* 0x0000000213987825 */ /* 0x040fe200078e0298 */
[----:B-1----:R-:W-:Y:S02]  /*8b90*/  PRMT R25, RZ, 0x7610, R25 ;  /* 0x00007610ff197816 */ /* 0x002fe40000000019 */
[----:B------:R1:W-:Y:S01]  /*8ba0*/  STS.U16 [R21+UR9+0xb300], R29 ;  /* 0x00b3001d15007988 */ /* 0x0003e20008000409 */
[C---:B------:R-:W-:Y:S01]  /*8bb0*/  IMAD.WIDE R158, R19.reuse, 0x2, R158 ;  /* 0x00000002139e7825 */ /* 0x040fe200078e029e */
[----:B------:R-:W-:Y:S02]  /*8bc0*/  PRMT R28, RZ, 0x7610, R28 ;  /* 0x00007610ff1c7816 */ /* 0x000fe4000000001c */
[----:B------:R-:W4:Y:S01]  /*8bd0*/  @!P2 LDG.E.U16 R23, desc[UR20][R134.64] ;  /* 0x000000148617a981 */ /* 0x000f22000c1e1500 */
[----:B0-----:R-:W-:Y:S01]  /*8be0*/  PRMT R27, RZ, 0x7610, R27 ;  /* 0x00007610ff1b7816 */ /* 0x001fe2000000001b */
[----:B------:R-:W-:-:S02]  /*8bf0*/  IMAD.WIDE R164, R19, 0x2, R164 ;  /* 0x0000000213a47825 */ /* 0x000fc400078e02a4 */
[----:B------:R0:W-:Y:S01]  /*8c00*/  STS.U16 [R21+UR9+0xb700], R223 ;  /* 0x00b700df15007988 */ /* 0x0001e20008000409 */
[----:B------:R-:W-:Y:S02]  /*8c10*/  PRMT R222, RZ, 0x7610, R222 ;  /* 0x00007610ffde7816 */ /* 0x000fe400000000de */
[----:B-1----:R-:W-:Y:S01]  /*8c20*/  PRMT R29, RZ, 0x7610, R29 ;  /* 0x00007610ff1d7816 */ /* 0x002fe2000000001d */
[C---:B------:R-:W-:Y:S01]  /*8c30*/  IMAD.WIDE R92, R19.reuse, 0x2, R92 ;  /* 0x00000002135c7825 */ /* 0x040fe200078e025c */
[----:B------:R-:W4:Y:S01]  /*8c40*/  @!P2 LDG.E.U16 R24, desc[UR20][R140.64] ;  /* 0x000000148c18a981 */ /* 0x000f22000c1e1500 */
[----:B------:R-:W-:Y:S02]  /*8c50*/  PRMT R224, RZ, 0x7610, R224 ;  /* 0x00007610ffe07816 */ /* 0x000fe400000000e0 */
[----:B------:R-:W-:Y:S01]  /*8c60*/  IMAD.WIDE R96, R19, 0x2, R96 ;  /* 0x0000000213607825 */ /* 0x000fe200078e0260 */
[----:B------:R-:W4:Y:S01]  /*8c70*/  @!P2 LDG.E.U16 R25, desc[UR20][R146.64] ;  /* 0x000000149219a981 */ /* 0x000f22000c1e1500 */
[----:B0-----:R-:W-:-:S02]  /*8c80*/  PRMT R223, RZ, 0x7610, R223 ;  /* 0x00007610ffdf7816 */ /* 0x001fc400000000df */
[C---:B------:R-:W-:Y:S01]  /*8c90*/  IMAD.WIDE R100, R19.reuse, 0x2, R100 ;  /* 0x0000000213647825 */ /* 0x040fe200078e0264 */
[----:B------:R0:W-:Y:S01]  /*8ca0*/  STS.U16 [R21+UR9+0xbb00], R225 ;  /* 0x00bb00e115007988 */ /* 0x0001e20008000409 */
[----:B------:R-:W-:Y:S02]  /*8cb0*/  PRMT R226, RZ, 0x7610, R226 ;  /* 0x00007610ffe27816 */ /* 0x000fe400000000e2 */
[C---:B------:R-:W-:Y:S01]  /*8cc0*/  IMAD.WIDE R104, R19.reuse, 0x2, R104 ;  /* 0x0000000213687825 */ /* 0x040fe200078e0268 */
[----:B------:R-:W4:Y:S03]  /*8cd0*/  @!P2 LDG.E.U16 R26, desc[UR20][R152.64] ;  /* 0x00000014981aa981 */ /* 0x000f26000c1e1500 */
[----:B------:R-:W-:Y:S01]  /*8ce0*/  IMAD.WIDE R108, R19, 0x2, R108 ;  /* 0x00000002136c7825 */ /* 0x000fe200078e026c */
[----:B------:R-:W4:Y:S01]  /*8cf0*/  @!P2 LDG.E.U16 R27, desc[UR20][R158.64] ;  /* 0x000000149e1ba981 */ /* 0x000f22000c1e1500 */
[----:B0-----:R-:W-:-:S02]  /*8d00*/  PRMT R225, RZ, 0x7610, R225 ;  /* 0x00007610ffe17816 */ /* 0x001fc400000000e1 */
[C---:B------:R-:W-:Y:S01]  /*8d10*/  IMAD.WIDE R112, R19.reuse, 0x2, R112 ;  /* 0x0000000213707825 */ /* 0x040fe200078e0270 */
[----:B------:R0:W-:Y:S04]  /*8d20*/  STS.U16 [R21+UR9+0xbf00], R227 ;  /* 0x00bf00e315007988 */ /* 0x0001e80008000409 */
[----:B------:R-:W4:Y:S01]  /*8d30*/  @!P2 LDG.E.U16 R28, desc[UR20][R164.64] ;  /* 0x00000014a41ca981 */ /* 0x000f22000c1e1500 */
[----:B------:R-:W-:-:S03]  /*8d40*/  IMAD.WIDE R116, R19, 0x2, R116 ;  /* 0x0000000213747825 */ /* 0x000fc600078e0274 */
[----:B--2---:R1:W-:Y:S01]  /*8d50*/  STS.U16 [R2+UR9+0x4000], R228 ;  /* 0x004000e402007988 */ /* 0x0043e20008000409 */
[----:B0-----:R-:W-:-:S03]  /*8d60*/  PRMT R227, RZ, 0x7610, R227 ;  /* 0x00007610ffe37816 */ /* 0x001fc600000000e3 */
[----:B------:R-:W2:Y:S01]  /*8d70*/  @!P2 LDG.E.U16 R29, desc[UR20][R92.64] ;  /* 0x000000145c1da981 */ /* 0x000ea2000c1e1500 */
[----:B------:R-:W-:-:S03]  /*8d80*/  IMAD.WIDE R120, R19, 0x2, R120 ;  /* 0x0000000213787825 */ /* 0x000fc600078e0278 */
[----:B------:R-:W2:Y:S01]  /*8d90*/  @!P2 LDG.E.U16 R222, desc[UR20][R96.64] ;  /* 0x0000001460dea981 */ /* 0x000ea2000c1e1500 */
[----:B-1----:R-:W-:Y:S01]  /*8da0*/  PRMT R228, RZ, 0x7610, R228 ;  /* 0x00007610ffe47816 */ /* 0x002fe200000000e4 */
[C---:B------:R-:W-:Y:S02]  /*8db0*/  IMAD.WIDE R124, R19.reuse, 0x2, R124 ;  /* 0x00000002137c7825 */ /* 0x040fe400078e027c */
[----:B---3--:R0:W-:Y:S04]  /*8dc0*/  STS.U16 [R2+UR9+0x4800], R230 ;  /* 0x004800e602007988 */ /* 0x0081e80008000409 */
[----:B------:R-:W3:Y:S01]  /*8dd0*/  @!P2 LDG.E.U16 R223, desc[UR20][R100.64] ;  /* 0x0000001464dfa981 */ /* 0x000ee2000c1e1500 */
[----:B------:R-:W-:-:S03]  /*8de0*/  IMAD.WIDE R130, R19, 0x2, R130 ;  /* 0x0000000213827825 */ /* 0x000fc600078e0282 */
[----:B------:R-:W3:Y:S01]  /*8df0*/  @!P2 LDG.E.U16 R224, desc[UR20][R104.64] ;  /* 0x0000001468e0a981 */ /* 0x000ee2000c1e1500 */
[----:B0-----:R-:W-:Y:S01]  /*8e00*/  PRMT R230, RZ, 0x7610, R230 ;  /* 0x00007610ffe67816 */ /* 0x001fe200000000e6 */
[C---:B------:R-:W-:Y:S02]  /*8e10*/  IMAD.WIDE R136, R19.reuse, 0x2, R136 ;  /* 0x0000000213887825 */ /* 0x040fe400078e0288 */
[----:B------:R-:W3:Y:S02]  /*8e20*/  @!P2 LDG.E.U16 R225, desc[UR20][R108.64] ;  /* 0x000000146ce1a981 */ /* 0x000ee4000c1e1500 */
[C---:B------:R-:W-:Y:S02]  /*8e30*/  IMAD.WIDE R142, R19.reuse, 0x2, R142 ;  /* 0x00000002138e7825 */ /* 0x040fe400078e028e */
[----:B------:R-:W3:Y:S02]  /*8e40*/  @!P2 LDG.E.U16 R226, desc[UR20][R112.64] ;  /* 0x0000001470e2a981 */ /* 0x000ee4000c1e1500 */
[----:B------:R-:W-:-:S02]  /*8e50*/  IMAD.WIDE R148, R19, 0x2, R148 ;  /* 0x0000000213947825 */ /* 0x000fc400078e0294 */
[----:B----4-:R0:W-:Y:S04]  /*8e60*/  STS.U16 [R2+UR9+0x5800], R234 ;  /* 0x005800ea02007988 */ /* 0x0101e80008000409 */
[----:B------:R-:W4:Y:S01]  /*8e70*/  @!P2 LDG.E.U16 R227, desc[UR20][R116.64] ;  /* 0x0000001474e3a981 */ /* 0x000f22000c1e1500 */
[----:B------:R-:W-:-:S03]  /*8e80*/  IMAD.WIDE R154, R19, 0x2, R154 ;  /* 0x00000002139a7825 */ /* 0x000fc600078e029a */
[----:B------:R-:W4:Y:S01]  /*8e90*/  @!P2 LDG.E.U16 R228, desc[UR20][R120.64] ;  /* 0x0000001478e4a981 */ /* 0x000f22000c1e1500 */
[----:B0-----:R-:W-:Y:S01]  /*8ea0*/  PRMT R234, RZ, 0x7610, R234 ;  /* 0x00007610ffea7816 */ /* 0x001fe200000000ea */
[C---:B------:R-:W-:Y:S02]  /*8eb0*/  IMAD.WIDE R160, R19.reuse, 0x2, R160 ;  /* 0x0000000213a07825 */ /* 0x040fe400078e02a0 */
[----:B------:R0:W-:Y:S02]  /*8ec0*/  STS.U16 [R2+UR9+0x6000], R236 ;  /* 0x006000ec02007988 */ /* 0x0001e40008000409 */
[C---:B------:R-:W-:Y:S02]  /*8ed0*/  IMAD.WIDE R220, R19.reuse, 0x2, R220 ;  /* 0x0000000213dc7825 */ /* 0x040fe400078e02dc */
[----:B------:R-:W4:Y:S02]  /*8ee0*/  @!P2 LDG.E.U16 R230, desc[UR20][R130.64] ;  /* 0x0000001482e6a981 */ /* 0x000f24000c1e1500 */
[----:B------:R-:W-:-:S02]  /*8ef0*/  IMAD.WIDE R94, R19, 0x2, R94 ;  /* 0x00000002135e7825 */ /* 0x000fc400078e025e */
[----:B------:R1:W-:Y:S01]  /*8f00*/  STS.U16 [R2+UR9+0x7000], R240 ;  /* 0x007000f002007988 */ /* 0x0003e20008000409 */
[----:B0-----:R-:W-:Y:S01]  /*8f10*/  PRMT R236, RZ, 0x7610, R236 ;  /* 0x00007610ffec7816 */ /* 0x001fe200000000ec */
[C---:B------:R-:W-:Y:S02]  /*8f20*/  IMAD.WIDE R98, R19.reuse, 0x2, R98 ;  /* 0x0000000213627825 */ /* 0x040fe400078e0262 */
[----:B------:R0:W-:Y:S04]  /*8f30*/  STS.U16 [R2+UR9+0x7400], R241 ;  /* 0x007400f102007988 */ /* 0x0001e80008000409 */
[----:B------:R0:W-:Y:S01]  /*8f40*/  STS.U16 [R2+UR9+0x6800], R238 ;  /* 0x006800ee02007988 */ /* 0x0001e20008000409 */
[----:B------:R-:W-:Y:S01]  /*8f50*/  IMAD.WIDE R102, R19, 0x2, R102 ;  /* 0x0000000213667825 */ /* 0x000fe200078e0266 */
[----:B-1----:R-:W-:-:S02]  /*8f60*/  PRMT R240, RZ, 0x7610, R240 ;  /* 0x00007610fff07816 */ /* 0x002fc400000000f0 */
[----:B------:R-:W4:Y:S01]  /*8f70*/  @!P2 LDG.E.U16 R234, desc[UR20][R154.64] ;  /* 0x000000149aeaa981 */ /* 0x000f22000c1e1500 */
[C---:B------:R-:W-:Y:S01]  /*8f80*/  IMAD.WIDE R106, R19.reuse, 0x2, R106 ;  /* 0x00000002136a7825 */ /* 0x040fe200078e026a */
[----:B0-----:R-:W-:Y:S02]  /*8f90*/  PRMT R241, RZ, 0x7610, R241 ;  /* 0x00007610fff17816 */ /* 0x001fe400000000f1 */
[----:B------:R-:W4:Y:S01]  /*8fa0*/  @!P2 LDG.E.U16 R236, desc[UR20][R220.64] ;  /* 0x00000014dceca981 */ /* 0x000f22000c1e1500 */
[----:B------:R-:W-:Y:S01]  /*8fb0*/  PRMT R238, RZ, 0x7610, R238 ;  /* 0x00007610ffee7816 */ /* 0x000fe200000000ee */
[C---:B------:R-:W-:Y:S02]  /*8fc0*/  IMAD.WIDE R110, R19.reuse, 0x2, R110 ;  /* 0x00000002136e7825 */ /* 0x040fe400078e026e */
[----:B------:R-:W4:Y:S02]  /*8fd0*/  @!P2 LDG.E.U16 R240, desc[UR20][R106.64] ;  /* 0x000000146af0a981 */ /* 0x000f24000c1e1500 */
[----:B------:R-:W-:-:S02]  /*8fe0*/  IMAD.WIDE R114, R19, 0x2, R114 ;  /* 0x0000000213727825 */ /* 0x000fc400078e0272 */
[----:B------:R-:W4:Y:S02]  /*8ff0*/  @!P2 LDG.E.U16 R238, desc[UR20][R98.64] ;  /* 0x0000001462eea981 */ /* 0x000f24000c1e1500 */
[C---:B------:R-:W-:Y:S02]  /*9000*/  IMAD.WIDE R118, R19.reuse, 0x2, R118 ;  /* 0x0000000213767825 */ /* 0x040fe400078e0276 */
[----:B------:R-:W4:Y:S02]  /*9010*/  @!P2 LDG.E.U16 R241, desc[UR20][R110.64] ;  /* 0x000000146ef1a981 */ /* 0x000f24000c1e1500 */
[C---:B------:R-:W-:Y:S02]  /*9020*/  IMAD.WIDE R122, R19.reuse, 0x2, R122 ;  /* 0x00000002137a7825 */ /* 0x040fe400078e027a */
[----:B------:R0:W5:Y:S02]  /*9030*/  LDL.LU R21, [R1+0x108] ;  /* 0x0001080001157983 */ /* 0x0001640000300800 */
[----:B------:R-:W-:-:S04]  /*9040*/  IMAD.WIDE R126, R19, 0x2, R126 ;  /* 0x00000002137e7825 */ /* 0x000fc800078e027e */
[----:B------:R-:W-:Y:S01]  /*9050*/  IMAD.WIDE R132, R19, 0x2, R132 ;  /* 0x0000000213847825 */ /* 0x000fe200078e0284 */
[----:B------:R1:W-:Y:S04]  /*9060*/  STS.U16 [R2+UR9+0x4400], R229 ;  /* 0x004400e502007988 */ /* 0x0003e80008000409 */
[----:B------:R0:W-:Y:S01]  /*9070*/  STS.U16 [R2+UR9+0x4c00], R231 ;  /* 0x004c00e702007988 */ /* 0x0001e20008000409 */
[----:B-1----:R-:W-:-:S03]  /*9080*/  PRMT R229, RZ, 0x7610, R229 ;  /* 0x00007610ffe57816 */ /* 0x002fc600000000e5 */
        /* <DEDUP_REMOVED lines=24> */
[----:B------:R0:W-:Y:S01]  /*9210*/  STS.U16 [R0+UR9+0x4900], R246 ;  /* 0x004900f600007988 */ /* 0x0001e20008000409 */
[----:B------:R-:W-:-:S03]  /*9220*/  IMAD.WIDE R138, R19, 0x2, R138 ;  /* 0x00000002138a7825 */ /* 0x000fc600078e028a */
[----:B------:R-:W4:Y:S01]  /*9230*/  @!P2 LDG.E.U16 R239, desc[UR20][R102.64] ;  /* 0x0000001466efa981 */ /* 0x000f22000c1e1500 */
[----:B-1----:R-:W-:-:S03]  /*9240*/  PRMT R245, RZ, 0x7610, R245 ;  /* 0x00007610fff57816 */ /* 0x002fc600000000f5 */
[----:B------:R1:W-:Y:S01]  /*9250*/  STS.U16 [R0+UR9+0x4d00], R247 ;  /* 0x004d00f700007988 */ /* 0x0003e20008000409 */
[----:B0-----:R-:W-:-:S03]  /*9260*/  PRMT R246, RZ, 0x7610, R246 ;  /* 0x00007610fff67816 */ /* 0x001fc600000000f6 */
[----:B------:R0:W-:Y:S01]  /*9270*/  STS.U16 [R0+UR9+0x5100], R248 ;  /* 0x005100f800007988 */ /* 0x0001e20008000409 */
[----:B------:R-:W-:-:S03]  /*9280*/  IMAD.WIDE R144, R19, 0x2, R144 ;  /* 0x0000000213907825 */ /* 0x000fc600078e0290 */
[----:B------:R0:W-:Y:S01]  /*9290*/  STS.U16 [R0+UR9+0x5500], R249 ;  /* 0x005500f900007988 */ /* 0x0001e20008000409 */
[----:B-1----:R-:W-:-:S03]  /*92a0*/  PRMT R247, RZ, 0x7610, R247 ;  /* 0x00007610fff77816 */ /* 0x002fc600000000f7 */
[----:B------:R-:W4:Y:S01]  /*92b0*/  @!P2 LDG.E.U16 R242, desc[UR20][R114.64] ;  /* 0x0000001472f2a981 */ /* 0x000f22000c1e1500 */
[----:B0-----:R-:W-:Y:S01]  /*92c0*/  PRMT R248, RZ, 0x7610, R248 ;  /* 0x00007610fff87816 */ /* 0x001fe200000000f8 */
[----:B------:R-:W-:Y:S02]  /*92d0*/  IMAD.WIDE R150, R19, 0x2, R150 ;  /* 0x0000000213967825 */ /* 0x000fe400078e0296 */
[----:B------:R0:W-:Y:S01]  /*92e0*/  STS.U16 [R0+UR9+0x5900], R250 ;  /* 0x005900fa00007988 */ /* 0x0001e20008000409 */
[----:B------:R-:W-:-:S03]  /*92f0*/  PRMT R249, RZ, 0x7610, R249 ;  /* 0x00007610fff97816 */ /* 0x000fc600000000f9 */
[----:B------:R-:W4:Y:S01]  /*9300*/  @!P2 LDG.E.U16 R243, desc[UR20][R118.64] ;  /* 0x0000001476f3a981 */ /* 0x000f22000c1e1500 */
[----:B------:R-:W-:-:S03]  /*9310*/  IMAD.WIDE R156, R19, 0x2, R156 ;  /* 0x00000002139c7825 */ /* 0x000fc600078e029c */
[----:B------:R1:W-:Y:S01]  /*9320*/  STS.U16 [R0+UR9+0x5d00], R251 ;  /* 0x005d00fb00007988 */ /* 0x0003e20008000409 */
[----:B0-----:R-:W-:-:S03]  /*9330*/  PRMT R250, RZ, 0x7610, R250 ;  /* 0x00007610fffa7816 */ /* 0x001fc600000000fa */
[----:B------:R-:W4:Y:S01]  /*9340*/  @!P2 LDG.E.U16 R244, desc[UR20][R122.64] ;  /* 0x000000147af4a981 */ /* 0x000f22000c1e1500 */
[----:B------:R-:W-:-:S03]  /*9350*/  IMAD.WIDE R162, R19, 0x2, R162 ;  /* 0x0000000213a27825 */ /* 0x000fc600078e02a2 */
[----:B------:R0:W-:Y:S01]  /*9360*/  STS.U16 [R0+UR9+0x6100], R252 ;  /* 0x006100fc00007988 */ /* 0x0001e20008000409 */
[----:B-1----:R-:W-:-:S03]  /*9370*/  PRMT R251, RZ, 0x7610, R251 ;  /* 0x00007610fffb7816 */ /* 0x002fc600000000fb */
[----:B------:R-:W4:Y:S01]  /*9380*/  @!P2 LDG.E.U16 R245, desc[UR20][R126.64] ;  /* 0x000000147ef5a981 */ /* 0x000f22000c1e1500 */
[----:B------:R-:W-:-:S03]  /*9390*/  IMAD.WIDE R90, R19, 0x2, R90 ;  /* 0x00000002135a7825 */ /* 0x000fc600078e025a */
[----:B------:R-:W4:Y:S01]  /*93a0*/  @!P2 LDG.E.U16 R246, desc[UR20][R132.64] ;  /* 0x0000001484f6a981 */ /* 0x000f22000c1e1500 */
[----:B0-----:R-:W-:-:S03]  /*93b0*/  PRMT R252, RZ, 0x7610, R252 ;  /* 0x00007610fffc7816 */ /* 0x001fc600000000fc */
[----:B------:R-:W4:Y:S04]  /*93c0*/  @!P2 LDG.E.U16 R247, desc[UR20][R138.64] ;  /* 0x000000148af7a981 */ /* 0x000f28000c1e1500 */
[----:B------:R-:W4:Y:S04]  /*93d0*/  @!P2 LDG.E.U16 R248, desc[UR20][R144.64] ;  /* 0x0000001490f8a981 */ /* 0x000f28000c1e1500 */
[----:B------:R-:W4:Y:S04]  /*93e0*/  @!P2 LDG.E.U16 R249, desc[UR20][R150.64] ;  /* 0x0000001496f9a981 */ /* 0x000f28000c1e1500 */
[----:B------:R-:W4:Y:S04]  /*93f0*/  @!P2 LDG.E.U16 R250, desc[UR20][R156.64] ;  /* 0x000000149cfaa981 */ /* 0x000f28000c1e1500 */
[----:B------:R-:W4:Y:S04]  /*9400*/  @!P2 LDG.E.U16 R251, desc[UR20][R162.64] ;  /* 0x00000014a2fba981 */ /* 0x000f28000c1e1500 */
[----:B------:R-:W4:Y:S04]  /*9410*/  @!P2 LDG.E.U16 R252, desc[UR20][R90.64] ;  /* 0x000000145afca981 */ /* 0x000f28000c1e1500 */
[----:B------:R0:W-:Y:S04]  /*9420*/  STS.U16 [R0+UR9+0x6500], R22 ;  /* 0x0065001600007988 */ /* 0x0001e80008000409 */
[----:B0-----:R0:W5:Y:S01]  /*9430*/  LDL.LU R0, [R1+0x104] ;  /* 0x0001040001007983 */ /* 0x0011620000300800 */
[----:B------:R-:W-:-:S05]  /*9440*/  LOP3.LUT R22, R2, 0x20, RZ, 0x3c, !PT ;  /* 0x0000002002167812 */ /* 0x000fca00078e3cff */
[----:B------:R1:W-:Y:S04]  /*9450*/  STS.U16 [R22+UR9+0x6900], R23 ;  /* 0x0069001716007988 */ /* 0x0003e80008000409 */
[----:B------:R-:W-:Y:S04]  /*9460*/  STS.U16 [R22+UR9+0x6d00], R24 ;  /* 0x006d001816007988 */ /* 0x000fe80008000409 */
[----:B------:R-:W-:Y:S01]  /*9470*/  STS.U16 [R22+UR9+0x7100], R25 ;  /* 0x0071001916007988 */ /* 0x000fe20008000409 */
[----:B-1----:R-:W-:-:S03]  /*9480*/  LOP3.LUT R23, R2, 0x40, RZ, 0x3c, !PT ;  /* 0x0000004002177812 */ /* 0x002fc600078e3cff */
[----:B------:R-:W-:Y:S04]  /*9490*/  STS.U16 [R22+UR9+0x7500], R26 ;  /* 0x0075001a16007988 */ /* 0x000fe80008000409 */
[----:B------:R-:W-:Y:S04]  /*94a0*/  STS.U16 [R22+UR9+0x7900], R27 ;  /* 0x0079001b16007988 */ /* 0x000fe80008000409 */
[----:B------:R1:W-:Y:S04]  /*94b0*/  STS.U16 [R22+UR9+0x7d00], R28 ;  /* 0x007d001c16007988 */ /* 0x0003e80008000409 */
[----:B--2---:R0:W-:Y:S04]  /*94c0*/  STS.U16 [R23+UR9+0x4200], R29 ;  /* 0x0042001d17007988 */ /* 0x0041e80008000409 */
[----:B------:R0:W-:Y:S04]  /*94d0*/  STS.U16 [R23+UR9+0x4600], R222 ;  /* 0x004600de17007988 */ /* 0x0001e80008000409 */
[----:B---3--:R0:W-:Y:S04]  /*94e0*/  STS.U16 [R23+UR9+0x4a00], R223 ;  /* 0x004a00df17007988 */ /* 0x0081e80008000409 */
[----:B------:R0:W-:Y:S04]  /*94f0*/  STS.U16 [R23+UR9+0x4e00], R224 ;  /* 0x004e00e017007988 */ /* 0x0001e80008000409 */
[----:B------:R0:W-:Y:S04]  /*9500*/  STS.U16 [R23+UR9+0x5200], R225 ;  /* 0x005200e117007988 */ /* 0x0001e80008000409 */
[----:B------:R0:W-:Y:S01]  /*9510*/  STS.U16 [R23+UR9+0x5600], R226 ;  /* 0x005600e217007988 */ /* 0x0001e20008000409 */
[----:B-1----:R-:W-:-:S03]  /*9520*/  LOP3.LUT R22, R2, 0x60, RZ, 0x3c, !PT ;  /* 0x0000006002167812 */ /* 0x002fc600078e3cff */
[----:B----4-:R0:W-:Y:S04]  /*9530*/  STS.U16 [R23+UR9+0x5a00], R227 ;  /* 0x005a00e317007988 */ /* 0x0101e80008000409 */
[----:B------:R0:W-:Y:S01]  /*9540*/  STS.U16 [R23+UR9+0x5e00], R228 ;  /* 0x005e00e417007988 */ /* 0x0001e20008000409 */
[----:B------:R-:W-:-:S04]  /*9550*/  ULEA UR11, UR18, UR9, 0x3 ;  /* 0x00000009120b7291 */ /* 0x000fc8000f8e18ff */
[----:B------:R-:W-:Y:S01]  /*9560*/  UIADD3 UR11, UPT, UPT, UR11, 0xc000, URZ ;  /* 0x0000c0000b0b7890 */ /* 0x000fe2000fffe0ff */
[----:B------:R0:W-:Y:S04]  /*9570*/  STS.U16 [R23+UR9+0x6200], R229 ;  /* 0x006200e517007988 */ /* 0x0001e80008000409 */
        /* <DEDUP_REMOVED lines=22> */
[----:B------:R0:W-:Y:S01]  /*96e0*/  STS.U16 [R22+UR9+0x7f00], R252 ;  /* 0x007f00fc16007988 */ /* 0x0001e20008000409 */
[----:B------:R1:W-:Y:S06]  /*96f0*/  MEMBAR.ALL.CTA ;  /* 0x0000000000007992 */ /* 0x0003ec0000008000 */
[----:B-1----:R-:W1:Y:S02]  /*9700*/  FENCE.VIEW.ASYNC.S ;  /* 0x00000000000073c6 */ /* 0x002e640000000000 */
[----:B-1----:R-:W-:Y:S06]  /*9710*/  BAR.SYNC.DEFER_BLOCKING 0x0 ;  /* 0x0000000000007b1d */ /* 0x002fec0000010000 */
[----:B------:R-:W-:Y:S05]  /*9720*/  @P0 BRA `(.L_x_9) ;  /* 0x00000000004c0947 */ /* 0x000fea0003800000 */
[----:B------:R-:W-:Y:S01]  /*9730*/  UMOV UR13, 0x40004040 ;  /* 0x40004040000d7882 */ /* 0x000fe20000000000 */
        /* <DEDUP_REMOVED lines=9> */
[----:B------:R1:W-:Y:S01]  /*97d0*/  UTCHMMA gdesc[UR12], gdesc[UR14], tmem[UR8], tmem[UR16], idesc[UR17], UPT ;  /* 0x00ff100e0c0075ea */ /* 0x0003e2000b800008 */
        /* <DEDUP_REMOVED lines=8> */
.L_x_9:
[----:B------:R-:W-:Y:S01]  /*9860*/  UIADD3 UR18, UPT, UPT, UR18, 0x1, URZ ;  /* 0x0000000112127890 */ /* 0x000fe2000fffe0ff */
[----:B-----5:R-:W-:Y:S01]  /*9870*/  VIADD R21, R21, 0xffffffff ;  /* 0xffffffff15157836 */ /* 0x020fe20000000000 */
[----:B------:R-:W-:Y:S02]  /*9880*/  UIADD3 UR19, UPT, UPT, UR19, -0x40, URZ ;  /* 0xffffffc013137890 */ /* 0x000fe4000fffe0ff */
[----:B------:R-:W-:Y:S02]  /*9890*/  UISETP.GT.AND UP1, UPT, UR18, 0x1, UPT ;  /* 0x000000011200788c */ /* 0x000fe4000bf24270 */
[----:B------:R-:W-:Y:S02]  /*98a0*/  ISETP.NE.U32.AND P2, PT, R21, RZ, PT ;  /* 0x000000ff1500720c */ /* 0x000fe40003f45070 */
[----:B-1----:R-:W-:Y:S02]  /*98b0*/  USEL UR4, URZ, 0x1, !UP1 ;  /* 0x00000001ff047887 */ /* 0x002fe4000c800000 */
[----:B------:R-:W-:-:S02]  /*98c0*/  USEL UR18, UR18, URZ, !UP1 ;  /* 0x000000ff12127287 */ /* 0x000fc4000c800000 */
[----:B------:R-:W-:-:S03]  /*98d0*/  ULOP3.LUT UR6, UR5, UR4, URZ, 0x3c, !UPT ;  /* 0x0000000405067292 */ /* 0x000fc6000f8e3cff */
[----:B------:R-:W-:-:S04]  /*98e0*/  UMOV UR4, UR5 ;  /* 0x0000000500047c82 */ /* 0x000fc80008000000 */
[----:B------:R-:W-:Y:S01]  /*98f0*/  UMOV UR5, UR6 ;  /* 0x0000000600057c82 */ /* 0x000fe20008000000 */
[----:B------:R-:W-:Y:S05]  /*9900*/  @P2 BRA `(.L_x_10) ;  /* 0xffffffdc00cc2947 */ /* 0x000fea000383ffff */
.L_x_7:
[----:B------:R-:W2:Y:S01]  /*9910*/  LDL.LU R24, [R1] ;  /* 0x0000000001187983 */ /* 0x000ea20000300800 */
[----:B------:R-:W1:Y:S01]  /*9920*/  LDCU.128 UR12, c[0x0][0x390] ;  /* 0x00007200ff0c77ac */ /* 0x000e620008000c00 */
[----:B------:R-:W3:Y:S02]  /*9930*/  LDC R79, c[0x0][0x3b8] ;  /* 0x0000ee00ff4f7b82 */ /* 0x000ee40000000800 */
[----:B0-----:R-:W1:Y:S01]  /*9940*/  LDL R23, [R1+0x84] ;  /* 0x0000840001177983 */ /* 0x001e620000100800 */
[----:B------:R-:W0:Y:S01]  /*9950*/  LDCU UR5, c[0x0][0x3b4] ;  /* 0x00007680ff0577ac */ /* 0x000e220008000800 */
[----:B------:R-:W4:Y:S02]  /*9960*/  S2R R22, SR_TID.X ;  /* 0x0000000000167919 */ /* 0x000f240000002100 */
[C---:B----4-:R-:W-:Y:S02]  /*9970*/  IMAD.SHL.U32 R2, R22.reuse, 0x80, RZ ;  /* 0x0000008016027824 */ /* 0x050fe400078e00ff */
[----:B------:R-:W-:-:S03]  /*9980*/  IMAD.SHL.U32 R80, R22, 0x10, RZ ;  /* 0x0000001016507824 */ /* 0x000fc600078e00ff */
[----:B------:R-:W-:Y:S02]  /*9990*/  LOP3.LUT R68, R2, 0x800, RZ, 0xc0, !PT ;  /* 0x0000080002447812 */ /* 0x000fe400078ec0ff */
[----:B------:R-:W-:Y:S02]  /*99a0*/  LOP3.LUT R3, R80, 0xf0, RZ, 0xc0, !PT ;  /* 0x000000f050037812 */ /* 0x000fe400078ec0ff */
[----:B--2---:R-:W-:Y:S02]  /*99b0*/  ISETP.GE.AND P2, PT, R24, 0x40, PT ;  /* 0x000000401800780c */ /* 0x004fe40003f46270 */
[----:B-1----:R-:W-:-:S11]  /*99c0*/  ISETP.GE.AND P0, PT, R23, UR14, PT ;  /* 0x0000000e17007c0c */ /* 0x002fd6000bf06270 */
[----:B0--3--:R-:W-:Y:S05]  /*99d0*/  @!P2 BRA `(.L_x_11) ;  /* 0x000000000010a947 */ /* 0x009fea0003800000 */
[----:B------:R-:W-:-:S06]  /*99e0*/  USHF.L.U32 UR4, UR4, 0x1f, URZ ;  /* 0x0000001f04047899 */ /* 0x000fcc00080006ff */
[----:B------:R-:W-:-:S04]  /*99f0*/  IMAD.U32 R2, RZ, RZ, UR4 ;  /* 0x00000004ff027e24 */ /* 0x000fc8000f8e00ff */
[----:B------:R-:W0:Y:S02]  /*9a00*/  SYNCS.PHASECHK.TRANS64.TRYWAIT P2, [UR11], R2 ;  /* 0x00000002ff0075a7 */ /* 0x000e24000804110b */
[----:B0-----:R-:W-:Y:S05]  /*9a10*/  @!P2 BRA `(.L_x_12) ;  /* 0x000000200058a947 */ /* 0x001fea0003800000 */
.L_x_11:
[----:B------:R-:W2:Y:S04]  /*9a20*/  LDL.LU R71, [R1+0x84] ;  /* 0x0000840001477983 */ /* 0x000ea80000300800 */
[----:B------:R-:W3:Y:S04]  /*9a30*/  LDL.LU R74, [R1+0xc8] ;  /* 0x0000c800014a7983 */ /* 0x000ee80000300800 */
[----:B------:R-:W4:Y:S04]  /*9a40*/  LDL.LU R72, [R1+0xc4] ;  /* 0x0000c40001487983 */ /* 0x000f280000300800 */
[----:B------:R-:W5:Y:S04]  /*9a50*/  LDL.LU R69, [R1+0x80] ;  /* 0x0000800001457983 */ /* 0x000f680000300800 */
[----:B------:R-:W5:Y:S04]  /*9a60*/  LDL.LU R70, [R1+0x7c] ;  /* 0x00007c0001467983 */ /* 0x000f680000300800 */
[----:B------:R-:W5:Y:S04]  /*9a70*/  LDL.LU R85, [R1+0x8] ;  /* 0x0000080001557983 */ /* 0x000f680000300800 */
[----:B------:R-:W5:Y:S01]  /*9a80*/  LDL.LU R88, [R1+0x4] ;  /* 0x0000040001587983 */ /* 0x000f620000300800 */
[----:B------:R-:W-:Y:S01]  /*9a90*/  IADD3 R73, PT, PT, R3, UR9, R68 ;  /* 0x0000000903497c10 */ /* 0x000fe2000fffe044 */
[C---:B------:R-:W-:Y:S01]  /*9aa0*/  IMAD R3, R0.reuse, R79, RZ ;  /* 0x0000004f00037224 */ /* 0x040fe200078e02ff */
[----:B------:R-:W-:Y:S01]  /*9ab0*/  ISETP.LT.AND P5, PT, R0, UR15, !P0 ;  /* 0x0000000f00007c0c */ /* 0x000fe2000c7a1270 */
[----:B------:R-:W-:Y:S01]  /*9ac0*/  BAR.SYNC.DEFER_BLOCKING 0x0 ;  /* 0x0000000000007b1d */ /* 0x000fe20000010000 */
[----:B------:R-:W-:-:S05]  /*9ad0*/  LOP3.LUT R80, R80, 0x7f0, RZ, 0xc0, !PT ;  /* 0x000007f050507812 */ /* 0x000fca00078ec0ff */
[----:B------:R-:W5:Y:S04]  /*9ae0*/  LDL.LU R87, [R1+0x78] ;  /* 0x0000780001577983 */ /* 0x000f680000300800 */
[----:B------:R-:W5:Y:S01]  /*9af0*/  LDL.LU R86, [R1+0x74] ;  /* 0x0000740001567983 */ /* 0x000f620000300800 */
[----:B------:R-:W0:Y:S02]  /*9b00*/  @!P1 SYNCS.CCTL.IV [UR9+0xc000] ;  /* 0x00c00000ff0099b1 */ /* 0x000e240008000009 */
[----:B0-----:R-:W-:Y:S06]  /*9b10*/  BAR.SYNC.DEFER_BLOCKING 0x0 ;  /* 0x0000000000007b1d */ /* 0x001fec0000010000 */
[----:B------:R-:W-:Y:S01]  /*9b20*/  LDTM.16dp32bit_t0_t15.x64 R4, tmem[UR10] ;  /* 0x0000000a000479ee */ /* 0x000fe20008b00000 */
[----:B------:R-:W0:Y:S01]  /*9b30*/  LDTM.16dp32bit_t16_t31.x64 R4, tmem[UR10+0x40] ;  /* 0x0000400a000479ee */ /* 0x000e220008b20000 */
[----:B------:R-:W1:Y:S01]  /*9b40*/  @!P1 SYNCS.CCTL.IV [UR9+0xc008] ;  /* 0x00c00800ff0099b1 */ /* 0x000e620008000009 */
[----:B------:R-:W-:Y:S01]  /*9b50*/  NOP ;  /* 0x0000000000007918 */ /* 0x000fe20000000000 */
[----:B0-----:R-:W-:-:S02]  /*9b60*/  F2FP.F16.F32.PACK_AB R4, R6, R4 ;  /* 0x000000040604723e */ /* 0x001fc400000000ff */
[----:B------:R-:W-:Y:S02]  /*9b70*/  F2FP.F16.F32.PACK_AB R6, R14, R12 ;  /* 0x0000000c0e06723e */ /* 0x000fe400000000ff */
[----:B------:R-:W-:Y:S02]  /*9b80*/  F2FP.F16.F32.PACK_AB R20, R22, R20 ;  /* 0x000000141614723e */ /* 0x000fe400000000ff */
[----:B------:R-:W-:Y:S02]  /*9b90*/  F2FP.F16.F32.PACK_AB R22, R30, R28 ;  /* 0x0000001c1e16723e */ /* 0x000fe400000000ff */
[----:B------:R-:W-:Y:S02]  /*9ba0*/  F2FP.F16.F32.PACK_AB R36, R38, R36 ;  /* 0x000000242624723e */ /* 0x000fe400000000ff */
[----:B------:R-:W-:Y:S02]  /*9bb0*/  F2FP.F16.F32.PACK_AB R12, R39, R37 ;  /* 0x00000025270c723e */ /* 0x000fe400000000ff */
[----:B------:R-:W-:-:S02]  /*9bc0*/  F2FP.F16.F32.PACK_AB R37, R42, R40 ;  /* 0x000000282a25723e */ /* 0x000fc400000000ff */
[----:B------:R-:W-:Y:S02]  /*9bd0*/  F2FP.F16.F32.PACK_AB R38, R46, R44 ;  /* 0x0000002c2e26723e */ /* 0x000fe400000000ff */
[----:B------:R-:W-:Y:S01]  /*9be0*/  F2FP.F16.F32.PACK_AB R39, R50, R48 ;  /* 0x000000303227723e */ /* 0x000fe200000000ff */
[----:B--2---:R-:W-:Y:S02]  /*9bf0*/  IMAD R2, R71, UR5, RZ ;  /* 0x0000000547027c24 */ /* 0x004fe4000f8e02ff */
[----:B------:R-:W0:Y:S01]  /*9c00*/  S2R R71, SR_TID.X ;  /* 0x0000000000477919 */ /* 0x000e220000002100 */
[----:B---3--:R-:W-:Y:S02]  /*9c10*/  ISETP.LT.AND P4, PT, R74, UR15, !P0 ;  /* 0x0000000f4a007c0c */ /* 0x008fe4000c781270 */
[----:B------:R-:W-:Y:S02]  /*9c20*/  LEA R78, P6, R2, UR12, 0x1 ;  /* 0x0000000c024e7c11 */ /* 0x000fe4000f8c08ff */
[----:B----4-:R-:W-:-:S02]  /*9c30*/  ISETP.LT.AND P2, PT, R72, UR15, !P0 ;  /* 0x0000000f48007c0c */ /* 0x010fc4000c741270 */
[----:B------:R-:W-:Y:S02]  /*9c40*/  LEA.HI.X.SX32 R0, R2, UR13, 0x1, P6 ;  /* 0x0000000d02007c11 */ /* 0x000fe4000b0f0eff */
[C---:B-----5:R-:W-:Y:S01]  /*9c50*/  ISETP.LT.AND P3, PT, R69.reuse, UR15, !P0 ;  /* 0x0000000f45007c0c */ /* 0x060fe2000c761270 */
[----:B------:R-:W-:Y:S01]  /*9c60*/  IMAD R69, R69, R79, RZ ;  /* 0x0000004f45457224 */ /* 0x000fe200078e02ff */
[----:B------:R-:W-:-:S04]  /*9c70*/  LEA R2, P1, R3, R78, 0x1 ;  /* 0x0000004e03027211 */ /* 0x000fc800078208ff */
[----:B------:R-:W-:Y:S02]  /*9c80*/  LEA R72, P6, R69, R78, 0x1 ;  /* 0x0000004e45487211 */ /* 0x000fe400078c08ff */
[----:B------:R-:W-:Y:S01]  /*9c90*/  LEA.HI.X.SX32 R3, R3, R0, 0x1, P1 ;  /* 0x0000000003037211 */ /* 0x000fe200008f0eff */
[-C--:B------:R-:W-:Y:S01]  /*9ca0*/  IMAD R77, R85, R79.reuse, RZ ;  /* 0x0000004f554d7224 */ /* 0x080fe200078e02ff */
[----:B------:R-:W-:Y:S01]  /*9cb0*/  ISETP.LT.AND P1, PT, R70, UR15, !P0 ;  /* 0x0000000f46007c0c */ /* 0x000fe2000c721270 */
[-C--:B------:R-:W-:Y:S02]  /*9cc0*/  IMAD R81, R88, R79.reuse, RZ ;  /* 0x0000004f58517224 */ /* 0x080fe400078e02ff */
[----:B0-----:R-:W-:Y:S02]  /*9cd0*/  IMAD.SHL.U32 R68, R71, 0x8, RZ ;  /* 0x0000000847447824 */ /* 0x001fe400078e00ff */
[----:B------:R-:W-:Y:S01]  /*9ce0*/  IMAD R71, R70, R79, RZ ;  /* 0x0000004f46477224 */ /* 0x000fe200078e02ff */
[----:B------:R-:W-:-:S02]  /*9cf0*/  F2FP.F16.F32.PACK_AB R70, R15, R13 ;  /* 0x0000000d0f46723e */ /* 0x000fc400000000ff */
[----:B------:R-:W-:-:S05]  /*9d00*/  LOP3.LUT R68, R68, 0x300, RZ, 0xc0, !PT ;  /* 0x0000030044447812 */ /* 0x000fca00078ec0ff */
[----:B------:R-:W-:Y:S01]  /*9d10*/  IMAD.IADD R84, R68, 0x1, R73 ;  /* 0x0000000144547824 */ /* 0x000fe200078e0249 */
[----:B------:R-:W-:Y:S02]  /*9d20*/  LEA.HI.X.SX32 R73, R69, R0, 0x1, P6 ;  /* 0x0000000045497211 */ /* 0x000fe400030f0eff */
[----:B------:R-:W-:Y:S02]  /*9d30*/  LEA R74, P6, R71, R78, 0x1 ;  /* 0x0000004e474a7211 */ /* 0x000fe400078c08ff */
[----:B------:R-:W-:Y:S02]  /*9d40*/  F2FP.F16.F32.PACK_AB R68, R7, R5 ;  /* 0x000000050744723e */ /* 0x000fe400000000ff */
[----:B------:R-:W-:Y:S02]  /*9d50*/  LEA.HI.X.SX32 R75, R71, R0, 0x1, P6 ;  /* 0x00000000474b7211 */ /* 0x000fe400030f0eff */
[----:B------:R-:W-:Y:S02]  /*9d60*/  F2FP.F16.F32.PACK_AB R5, R10, R8 ;  /* 0x000000080a05723e */ /* 0x000fe400000000ff */
[----:B------:R-:W-:-:S02]  /*9d70*/  F2FP.F16.F32.PACK_AB R69, R11, R9 ;  /* 0x000000090b45723e */ /* 0x000fc400000000ff */
[----:B------:R-:W-:Y:S02]  /*9d80*/  F2FP.F16.F32.PACK_AB R7, R18, R16 ;  /* 0x000000101207723e */ /* 0x000fe400000000ff */
[----:B------:R-:W-:Y:S02]  /*9d90*/  F2FP.F16.F32.PACK_AB R71, R19, R17 ;  /* 0x000000111347723e */ /* 0x000fe400000000ff */
[----:B------:R-:W-:Y:S01]  /*9da0*/  LEA R76, P6, R77, R78, 0x1 ;  /* 0x0000004e4d4c7211 */ /* 0x000fe200078c08ff */
[----:B-1----:R-:W-:Y:S01]  /*9db0*/  STS.128 [R84], R4 ;  /* 0x0000000454007388 */ /* 0x002fe20000000c00 */
[----:B------:R-:W-:-:S03]  /*9dc0*/  F2FP.F16.F32.PACK_AB R8, R23, R21 ;  /* 0x000000151708723e */ /* 0x000fc600000000ff */
[----:B------:R-:W-:Y:S01]  /*9dd0*/  STS.128 [R84+0x400], R68 ;  /* 0x0004004454007388 */ /* 0x000fe20000000c00 */
[----:B------:R-:W-:Y:S02]  /*9de0*/  F2FP.F16.F32.PACK_AB R9, R27, R25 ;  /* 0x000000191b09723e */ /* 0x000fe400000000ff */
[----:B------:R-:W-:Y:S01]  /*9df0*/  F2FP.F16.F32.PACK_AB R10, R31, R29 ;  /* 0x0000001d1f0a723e */ /* 0x000fe200000000ff */
[----:B------:R-:W-:Y:S01]  /*9e00*/  BAR.SYNC.DEFER_BLOCKING 0x0 ;  /* 0x0000000000007b1d */ /* 0x000fe20000010000 */
[----:B------:R-:W-:Y:S02]  /*9e10*/  F2FP.F16.F32.PACK_AB R21, R26, R24 ;  /* 0x000000181a15723e */ /* 0x000fe400000000ff */
[----:B------:R-:W-:Y:S02]  /*9e20*/  F2FP.F16.F32.PACK_AB R23, R34, R32 ;  /* 0x000000202217723e */ /* 0x000fe400000000ff */
[----:B------:R-:W-:Y:S02]  /*9e30*/  F2FP.F16.F32.PACK_AB R11, R35, R33 ;  /* 0x00000021230b723e */ /* 0x000fe400000000ff */
[----:B------:R-:W-:-:S02]  /*9e40*/  LEA.HI.X.SX32 R77, R77, R0, 0x1, P6 ;  /* 0x000000004d4d7211 */ /* 0x000fc400030f0eff */
[----:B------:R-:W-:-:S04]  /*9e50*/  LEA R82, P6, R81, R78, 0x1 ;  /* 0x0000004e51527211 */ /* 0x000fc800078c08ff */
[----:B------:R-:W-:Y:S02]  /*9e60*/  LEA.HI.X.SX32 R83, R81, R0, 0x1, P6 ;  /* 0x0000000051537211 */ /* 0x000fe400030f0eff */
[----:B------:R-:W-:Y:S02]  /*9e70*/  ISETP.LT.AND P6, PT, R85, UR15, !P0 ;  /* 0x0000000f55007c0c */ /* 0x000fe4000c7c1270 */
[----:B------:R-:W2:Y:S04]  /*9e80*/  LDL.LU R85, [R1+0x70] ;  /* 0x0000700001557983 */ /* 0x000ea80000300800 */
[----:B------:R-:W3:Y:S04]  /*9e90*/  LDL.LU R81, [R1+0x6c] ;  /* 0x00006c0001517983 */ /* 0x000ee80000300800 */
[----:B------:R-:W0:Y:S04]  /*9ea0*/  LDS.128 R4, [R80+UR9] ;  /* 0x0000000950047984 */ /* 0x000e280008000c00 */
[----:B------:R-:W-:Y:S01]  /*9eb0*/  LDS.128 R24, [R80+UR9+0x800] ;  /* 0x0008000950187984 */ /* 0x000fe20008000c00 */
[----:B------:R-:W-:Y:S06]  /*9ec0*/  BAR.SYNC.DEFER_BLOCKING 0x0 ;  /* 0x0000000000007b1d */ /* 0x000fec0000010000 */
[----:B------:R-:W4:Y:S04]  /*9ed0*/  LDL.LU R35, [R1+0x68] ;  /* 0x0000680001237983 */ /* 0x000f280000300800 */
[----:B------:R-:W-:Y:S04]  /*9ee0*/  STS.128 [R84], R20 ;  /* 0x0000001454007388 */ /* 0x000fe80000000c00 */
[----:B------:R-:W-:Y:S01]  /*9ef0*/  STS.128 [R84+0x400], R8 ;  /* 0x0004000854007388 */ /* 0x000fe20000000c00 */
[----:B------:R-:W-:Y:S06]  /*9f00*/  BAR.SYNC.DEFER_BLOCKING 0x0 ;  /* 0x0000000000007b1d */ /* 0x000fec0000010000 */
[----:B------:R-:W1:Y:S04]  /*9f10*/  LDS.128 R20, [R80+UR9] ;  /* 0x0000000950147984 */ /* 0x000e680008000c00 */
[----:B------:R-:W-:Y:S01]  /*9f20*/  LDS.128 R8, [R80+UR9+0x800] ;  /* 0x0008000950087984 */ /* 0x000fe20008000c00 */
[----:B------:R-:W-:Y:S01]  /*9f30*/  BAR.SYNC.DEFER_BLOCKING 0x0 ;  /* 0x0000000000007b1d */ /* 0x000fe20000010000 */
[----:B------:R-:W-:-:S05]  /*9f40*/  F2FP.F16.F32.PACK_AB R13, R43, R41 ;  /* 0x000000292b0d723e */ /* 0x000fca00000000ff */
[----:B------:R5:W-:Y:S04]  /*9f50*/  STS.128 [R84], R36 ;  /* 0x0000002454007388 */ /* 0x000be80000000c00 */
[----:B-----5:R-:W5:Y:S04]  /*9f60*/  LDL.LU R36, [R1+0x64] ;  /* 0x0000640001247983 */ /* 0x020f680000300800 */
[----:B------:R-:W5:Y:S04]  /*9f70*/  LDL.LU R41, [R1+0x60] ;  /* 0x0000600001297983 */ /* 0x000f680000300800 */
[----:B------:R-:W5:Y:S01]  /*9f80*/  LDL.LU R34, [R1+0x5c] ;  /* 0x00005c0001227983 */ /* 0x000f620000300800 */
[----:B------:R-:W-:-:S02]  /*9f90*/  F2FP.F16.F32.PACK_AB R14, R47, R45 ;  /* 0x0000002d2f0e723e */ /* 0x000fc400000000ff */
[----:B------:R-:W-:Y:S02]  /*9fa0*/  F2FP.F16.F32.PACK_AB R15, R51, R49 ;  /* 0x00000031330f723e */ /* 0x000fe400000000ff */
[----:B------:R-:W-:Y:S02]  /*9fb0*/  F2FP.F16.F32.PACK_AB R52, R54, R52 ;  /* 0x000000343634723e */ /* 0x000fe400000000ff */
[----:B------:R-:W-:Y:S01]  /*9fc0*/  F2FP.F16.F32.PACK_AB R16, R55, R53 ;  /* 0x000000353710723e */ /* 0x000fe200000000ff */
[----:B------:R-:W-:Y:S01]  /*9fd0*/  STS.128 [R84+0x400], R12 ;  /* 0x0004000c54007388 */ /* 0x000fe20000000c00 */
[----:B------:R-:W-:Y:S01]  /*9fe0*/  BAR.SYNC.DEFER_BLOCKING 0x0 ;  /* 0x0000000000007b1d */ /* 0x000fe20000010000 */
[----:B------:R-:W-:Y:S02]  /*9ff0*/  F2FP.F16.F32.PACK_AB R53, R58, R56 ;  /* 0x000000383a35723e */ /* 0x000fe400000000ff */
[----:B------:R-:W-:Y:S02]  /*a000*/  F2FP.F16.F32.PACK_AB R17, R59, R57 ;  /* 0x000000393b11723e */ /* 0x000fe400000000ff */
[----:B------:R-:W-:-:S02]  /*a010*/  F2FP.F16.F32.PACK_AB R18, R63, R61 ;  /* 0x0000003d3f12723e */ /* 0x000fc400000000ff */
[----:B------:R-:W-:Y:S01]  /*a020*/  F2FP.F16.F32.PACK_AB R19, R67, R65 ;  /* 0x000000414313723e */ /* 0x000fe200000000ff */
[----:B------:R-:W-:Y:S01]  /*a030*/  IMAD R33, R87, R79, RZ ;  /* 0x0000004f57217224 */ /* 0x000fe200078e02ff */
[----:B0-----:R-:W-:Y:S01]  /*a040*/  PRMT R32, R4, 0x7632, R32 ;  /* 0x0000763204207816 */ /* 0x001fe20000000020 */
[----:B------:R-:W5:Y:S04]  /*a050*/  LDL.LU R40, [R1+0x58] ;  /* 0x0000580001287983 */ /* 0x000f680000300800 */
[----:B------:R-:W0:Y:S04]  /*a060*/  LDS.128 R12, [R80+UR9] ;  /* 0x00000009500c7984 */ /* 0x000e280008000c00 */
[----:B------:R-:W-:Y:S01]  /*a070*/  LDS.128 R28, [R80+UR9+0x800] ;  /* 0x00080009501c7984 */ /* 0x000fe20008000c00 */
[----:B------:R-:W-:Y:S01]  /*a080*/  BAR.SYNC.DEFER_BLOCKING 0x0 ;  /* 0x0000000000007b1d */ /* 0x000fe20000010000 */
[----:B------:R-:W-:-:S02]  /*a090*/  F2FP.F16.F32.PACK_AB R54, R62, R60 ;  /* 0x0000003c3e36723e */ /* 0x000fc400000000ff */
[----:B------:R-:W-:-:S05]  /*a0a0*/  F2FP.F16.F32.PACK_AB R55, R66, R64 ;  /* 0x000000404237723e */ /* 0x000fca00000000ff */
[----:B------:R-:W-:Y:S04]  /*a0b0*/  STS.128 [R84], R52 ;  /* 0x0000003454007388 */ /* 0x000fe80000000c00 */
[----:B------:R1:W-:Y:S01]  /*a0c0*/  STS.128 [R84+0x400], R16 ;  /* 0x0004001054007388 */ /* 0x0003e20000000c00 */
[----:B------:R-:W-:Y:S01]  /*a0d0*/  BAR.SYNC.DEFER_BLOCKING 0x0 ;  /* 0x0000000000007b1d */ /* 0x000fe20000010000 */
[----:B------:R-:W-:Y:S01]  /*a0e0*/  PRMT R38, R5, 0x7632, R38 ;  /* 0x0000763205267816 */ /* 0x000fe20000000026 */
[----:B-1----:R-:W-:-:S04]  /*a0f0*/  IMAD R19, R86, R79, RZ ;  /* 0x0000004f56137224 */ /* 0x002fc800078e02ff */
[----:B------:R1:W-:Y:S01]  /*a100*/  @P5 STG.E.U16 desc[UR20][R2.64], R4 ;  /* 0x0000000402005986 */ /* 0x0003e2000c101514 */
[----:B------:R-:W-:-:S03]  /*a110*/  ISETP.LT.AND P5, PT, R88, UR15, !P0 ;  /* 0x0000000f58007c0c */ /* 0x000fc6000c7a1270 */
[----:B------:R0:W-:Y:S01]  /*a120*/  @P3 STG.E.U16 desc[UR20][R72.64], R32 ;  /* 0x0000002048003986 */ /* 0x0001e2000c101514 */
[----:B------:R-:W-:-:S03]  /*a130*/  ISETP.LT.AND P3, PT, R87, UR15, !P0 ;  /* 0x0000000f57007c0c */ /* 0x000fc6000c761270 */
[----:B------:R-:W-:Y:S01]  /*a140*/  @P1 STG.E.U16 desc[UR20][R74.64], R5 ;  /* 0x000000054a001986 */ /* 0x000fe2000c101514 */
[----:B------:R-:W-:-:S03]  /*a150*/  ISETP.LT.AND P1, PT, R86, UR15, !P0 ;  /* 0x0000000f56007c0c */ /* 0x000fc6000c721270 */
[----:B------:R0:W-:Y:S01]  /*a160*/  @P6 STG.E.U16 desc[UR20][R76.64], R38 ;  /* 0x000000264c006986 */ /* 0x0001e2000c101514 */
[----:B------:R-:W-:-:S04]  /*a170*/  LEA R16, P6, R33, R78, 0x1 ;  /* 0x0000004e21107211 */ /* 0x000fc800078c08ff */
[----:B------:R-:W-:Y:S02]  /*a180*/  LEA.HI.X.SX32 R17, R33, R0, 0x1, P6 ;  /* 0x0000000021117211 */ /* 0x000fe400030f0eff */
[C---:B-1----:R-:W-:Y:S02]  /*a190*/  LEA R2, P6, R19.reuse, R78, 0x1 ;  /* 0x0000004e13027211 */ /* 0x042fe400078c08ff */
[----:B0-----:R-:W-:Y:S02]  /*a1a0*/  PRMT R32, R6, 0x7632, R32 ;  /* 0x0000763206207816 */ /* 0x001fe40000000020 */
[----:B------:R-:W-:Y:S01]  /*a1b0*/  LEA.HI.X.SX32 R3, R19, R0, 0x1, P6 ;  /* 0x0000000013037211 */ /* 0x000fe200030f0eff */
[----:B------:R-:W5:Y:S04]  /*a1c0*/  LDL.LU R38, [R1+0x54] ;  /* 0x0000540001267983 */ /* 0x000f680000300800 */
[----:B------:R-:W-:Y:S04]  /*a1d0*/  @P5 STG.E.U16 desc[UR20][R82.64], R6 ;  /* 0x0000000652005986 */ /* 0x000fe8000c101514 */
[----:B------:R-:W-:Y:S04]  /*a1e0*/  @P3 STG.E.U16 desc[UR20][R16.64], R32 ;  /* 0x0000002010003986 */ /* 0x000fe8000c101514 */
[----:B------:R0:W-:Y:S04]  /*a1f0*/  @P1 STG.E.U16 desc[UR20][R2.64], R7 ;  /* 0x0000000702001986 */ /* 0x0001e8000c101514 */
[----:B------:R-:W5:Y:S01]  /*a200*/  LDL.LU R37, [R1+0x50] ;  /* 0x0000500001257983 */ /* 0x000f620000300800 */
[----:B0-----:R-:W-:Y:S01]  /*a210*/  PRMT R3, R7, 0x7632, R3 ;  /* 0x0000763207037816 */ /* 0x001fe20000000003 */
[----:B--2---:R-:W-:-:S02]  /*a220*/  IMAD R33, R85, R79, RZ ;  /* 0x0000004f55217224 */ /* 0x004fc400078e02ff */
[----:B---3--:R-:W-:-:S03]  /*a230*/  IMAD R19, R81, R79, RZ ;  /* 0x0000004f51137224 */ /* 0x008fc600078e02ff */
[-C--:B------:R-:W-:Y:S02]  /*a240*/  LEA R4, P6, R33, R78.reuse, 0x1 ;  /* 0x0000004e21047211 */ /* 0x080fe400078c08ff */
[----:B------:R-:W-:Y:S02]  /*a250*/  LEA R18, P1, R19, R78, 0x1 ;  /* 0x0000004e13127211 */ /* 0x000fe400078208ff */
[-C--:B------:R-:W-:Y:S02]  /*a260*/  LEA.HI.X.SX32 R5, R33, R0.reuse, 0x1, P6 ;  /* 0x0000000021057211 */ /* 0x080fe400030f0eff */
[----:B------:R-:W-:Y:S02]  /*a270*/  LEA.HI.X.SX32 R19, R19, R0, 0x1, P1 ;  /* 0x0000000013137211 */ /* 0x000fe400008f0eff */
[----:B------:R-:W-:Y:S02]  /*a280*/  ISETP.LT.AND P5, PT, R85, UR15, !P0 ;  /* 0x0000000f55007c0c */ /* 0x000fe4000c7a1270 */
[----:B------:R-:W-:-:S02]  /*a290*/  ISETP.LT.AND P3, PT, R81, UR15, !P0 ;  /* 0x0000000f51007c0c */ /* 0x000fc4000c761270 */
[C---:B----4-:R-:W-:Y:S01]  /*a2a0*/  ISETP.LT.AND P6, PT, R35.reuse, UR15, !P0 ;  /* 0x0000000f23007c0c */ /* 0x050fe2000c7c1270 */
[----:B------:R-:W-:-:S08]  /*a2b0*/  IMAD R33, R35, R79, RZ ;  /* 0x0000004f23217224 */ /* 0x000fd000078e02ff */
[----:B------:R0:W-:Y:S01]  /*a2c0*/  @P5 STG.E.U16 desc[UR20][R4.64], R3 ;  /* 0x0000000304005986 */ /* 0x0001e2000c101514 */
[----:B------:R-:W-:-:S03]  /*a2d0*/  LEA R16, P5, R33, R78, 0x1 ;  /* 0x0000004e21107211 */ /* 0x000fc600078a08ff */
[----:B------:R1:W-:Y:S01]  /*a2e0*/  @P3 STG.E.U16 desc[UR20][R18.64], R20 ;  /* 0x0000001412003986 */ /* 0x0003e2000c101514 */
[----:B------:R-:W-:Y:S01]  /*a2f0*/  LEA.HI.X.SX32 R17, R33, R0, 0x1, P5 ;  /* 0x0000000021117211 */ /* 0x000fe200028f0eff */
[CC--:B-----5:R-:W-:Y:S01]  /*a300*/  IMAD R35, R36.reuse, R79.reuse, RZ ;  /* 0x0000004f24237224 */ /* 0x0e0fe200078e02ff */
[----:B------:R-:W-:Y:S02]  /*a310*/  ISETP.LT.AND P1, PT, R36, UR15, !P0 ;  /* 0x0000000f24007c0c */ /* 0x000fe4000c721270 */
[----:B------:R-:W2:Y:S04]  /*a320*/  LDL.LU R36, [R1+0x4c] ;  /* 0x00004c0001247983 */ /* 0x000ea80000300800 */
[----:B------:R-:W3:Y:S01]  /*a330*/  LDL.LU R32, [R1+0x48] ;  /* 0x0000480001207983 */ /* 0x000ee20000300800 */
[----:B------:R-:W-:Y:S01]  /*a340*/  LEA R2, P3, R35, R78, 0x1 ;  /* 0x0000004e23027211 */ /* 0x000fe200078608ff */
[----:B------:R-:W-:-:S03]  /*a350*/  IMAD R33, R34, R79, RZ ;  /* 0x0000004f22217224 */ /* 0x000fc600078e02ff */
[----:B0-----:R-:W-:Y:S02]  /*a360*/  LEA.HI.X.SX32 R3, R35, R0, 0x1, P3 ;  /* 0x0000000023037211 */ /* 0x001fe400018f0eff */
[----:B------:R-:W-:Y:S02]  /*a370*/  ISETP.LT.AND P3, PT, R34, UR15, !P0 ;  /* 0x0000000f22007c0c */ /* 0x000fe4000c761270 */
[----:B------:R-:W4:Y:S01]  /*a380*/  LDL.LU R34, [R1+0x44] ;  /* 0x0000440001227983 */ /* 0x000f220000300800 */
[----:B------:R-:W-:Y:S01]  /*a390*/  PRMT R5, R20, 0x7632, R5 ;  /* 0x0000763214057816 */ /* 0x000fe20000000005 */
[C---:B------:R-:W-:Y:S01]  /*a3a0*/  IMAD R7, R41.reuse, R79, RZ ;  /* 0x0000004f29077224 */ /* 0x040fe200078e02ff */
[----:B------:R-:W-:Y:S01]  /*a3b0*/  ISETP.LT.AND P5, PT, R41, UR15, !P0 ;  /* 0x0000000f29007c0c */ /* 0x000fe2000c7a1270 */
[----:B-1----:R-:W5:Y:S04]  /*a3c0*/  LDL.LU R20, [R1+0x40] ;  /* 0x0000400001147983 */ /* 0x002f680000300800 */
[----:B------:R0:W-:Y:S01]  /*a3d0*/  @P6 STG.E.U16 desc[UR20][R16.64], R5 ;  /* 0x0000000510006986 */ /* 0x0001e2000c101514 */
[----:B------:R-:W-:-:S03]  /*a3e0*/  LEA R4, P6, R7, R78, 0x1 ;  /* 0x0000004e07047211 */ /* 0x000fc600078c08ff */
[----:B------:R1:W-:Y:S01]  /*a3f0*/  @P1 STG.E.U16 desc[UR20][R2.64], R21 ;  /* 0x0000001502001986 */ /* 0x0003e2000c101514 */
[----:B------:R-:W-:Y:S01]  /*a400*/  LEA R6, P1, R33, R78, 0x1 ;  /* 0x0000004e21067211 */ /* 0x000fe200078208ff */
[C---:B------:R-:W-:Y:S02]  /*a410*/  IMAD R19, R40.reuse, R79, RZ ;  /* 0x0000004f28137224 */ /* 0x040fe400078e02ff */
[----:B------:R-:W5:Y:S01]  /*a420*/  LDL.LU R18, [R1+0x3c] ;  /* 0x00003c0001127983 */ /* 0x000f620000300800 */
[-C--:B0-----:R-:W-:Y:S02]  /*a430*/  LEA.HI.X.SX32 R5, R7, R0.reuse, 0x1, P6 ;  /* 0x0000000007057211 */ /* 0x081fe400030f0eff */
[----:B------:R-:W-:Y:S02]  /*a440*/  ISETP.LT.AND P6, PT, R40, UR15, !P0 ;  /* 0x0000000f28007c0c */ /* 0x000fe4000c7c1270 */
[----:B-1----:R-:W-:Y:S02]  /*a450*/  PRMT R3, R21, 0x7632, R3 ;  /* 0x0000763215037816 */ /* 0x002fe40000000003 */
[----:B------:R-:W-:-:S03]  /*a460*/  LEA.HI.X.SX32 R7, R33, R0, 0x1, P1 ;  /* 0x0000000021077211 */ /* 0x000fc600008f0eff */
[----:B------:R0:W-:Y:S01]  /*a470*/  @P5 STG.E.U16 desc[UR20][R4.64], R3 ;  /* 0x0000000304005986 */ /* 0x0001e2000c101514 */
[----:B------:R-:W-:-:S03]  /*a480*/  LEA R16, P5, R19, R78, 0x1 ;  /* 0x0000004e13107211 */ /* 0x000fc600078a08ff */
[----:B------:R1:W-:Y:S01]  /*a490*/  @P3 STG.E.U16 desc[UR20][R6.64], R22 ;  /* 0x0000001606003986 */ /* 0x0003e2000c101514 */
[----:B------:R-:W-:Y:S02]  /*a4a0*/  LEA.HI.X.SX32 R17, R19, R0, 0x1, P5 ;  /* 0x0000000013117211 */ /* 0x000fe400028f0eff */
[----:B0-----:R-:W-:-:S05]  /*a4b0*/  PRMT R5, R22, 0x7632, R5 ;  /* 0x0000763216057816 */ /* 0x001fca0000000005 */
[----:B------:R0:W-:Y:S01]  /*a4c0*/  @P6 STG.E.U16 desc[UR20][R16.64], R5 ;  /* 0x0000000510006986 */ /* 0x0001e2000c101514 */
[----:B-1----:R-:W-:Y:S01]  /*a4d0*/  PRMT R22, R12, 0x7632, R22 ;  /* 0x000076320c167816 */ /* 0x002fe20000000016 */
[C---:B------:R-:W-:Y:S01]  /*a4e0*/  IMAD R33, R38.reuse, R79, RZ ;  /* 0x0000004f26217224 */ /* 0x040fe200078e02ff */
[----:B------:R-:W-:-:S04]  /*a4f0*/  ISETP.LT.AND P1, PT, R38, UR15, !P0 ;  /* 0x0000000f26007c0c */ /* 0x000fc8000c721270 */
[----:B------:R-:W-:-:S04]  /*a500*/  LEA R2, P3, R33, R78, 0x1 ;  /* 0x0000004e21027211 */ /* 0x000fc800078608ff */
[----:B------:R-:W-:Y:S02]  /*a510*/  LEA.HI.X.SX32 R3, R33, R0, 0x1, P3 ;  /* 0x0000000021037211 */ /* 0x000fe400018f0eff */
[----:B------:R-:W5:Y:S01]  /*a520*/  LDL.LU R33, [R1+0x38] ;  /* 0x0000380001217983 */ /* 0x000f620000300800 */
[C---:B------:R-:W-:Y:S01]  /*a530*/  IMAD R19, R37.reuse, R79, RZ ;  /* 0x0000004f25137224 */ /* 0x040fe200078e02ff */
[----:B------:R-:W-:-:S04]  /*a540*/  ISETP.LT.AND P5, PT, R37, UR15, !P0 ;  /* 0x0000000f25007c0c */ /* 0x000fc8000c7a1270 */
[C---:B------:R-:W-:Y:S01]  /*a550*/  LEA R4, P6, R19.reuse, R78, 0x1 ;  /* 0x0000004e13047211 */ /* 0x040fe200078c08ff */
[----:B------:R1:W-:Y:S03]  /*a560*/  @P1 STG.E.U16 desc[UR20][R2.64], R23 ;  /* 0x0000001702001986 */ /* 0x0003e6000c101514 */
[----:B0-----:R-:W-:Y:S02]  /*a570*/  LEA.HI.X.SX32 R5, R19, R0, 0x1, P6 ;  /* 0x0000000013057211 */ /* 0x001fe400030f0eff */
[----:B-1----:R-:W-:-:S05]  /*a580*/  PRMT R3, R23, 0x7632, R3 ;  /* 0x0000763217037816 */ /* 0x002fca0000000003 */
[----:B------:R-:W-:Y:S01]  /*a590*/  @P5 STG.E.U16 desc[UR20][R4.64], R3 ;  /* 0x0000000304005986 */ /* 0x000fe2000c101514 */
[CC--:B--2---:R-:W-:Y:S01]  /*a5a0*/  IMAD R21, R36.reuse, R79.reuse, RZ ;  /* 0x0000004f24157224 */ /* 0x0c4fe200078e02ff */
[----:B------:R-:W-:Y:S02]  /*a5b0*/  ISETP.LT.AND P3, PT, R36, UR15, !P0 ;  /* 0x0000000f24007c0c */ /* 0x000fe4000c761270 */
[C---:B---3--:R-:W-:Y:S01]  /*a5c0*/  ISETP.LT.AND P6, PT, R32.reuse, UR15, !P0 ;  /* 0x0000000f20007c0c */ /* 0x048fe2000c7c1270 */
[-C--:B------:R-:W-:Y:S01]  /*a5d0*/  IMAD R19, R32, R79.reuse, RZ ;  /* 0x0000004f20137224 */ /* 0x080fe200078e02ff */
[C---:B------:R-:W-:Y:S01]  /*a5e0*/  LEA R6, P1, R21.reuse, R78, 0x1 ;  /* 0x0000004e15067211 */ /* 0x040fe200078208ff */
[----:B------:R-:W2:Y:S03]  /*a5f0*/  LDL.LU R32, [R1+0x34] ;  /* 0x0000340001207983 */ /* 0x000ea60000300800 */
[----:B------:R-:W-:Y:S01]  /*a600*/  LEA.HI.X.SX32 R7, R21, R0, 0x1, P1 ;  /* 0x0000000015077211 */ /* 0x000fe200008f0eff */
[----:B------:R-:W3:Y:S04]  /*a610*/  LDL.LU R35, [R1+0x30] ;  /* 0x0000300001237983 */ /* 0x000ee80000300800 */
[----:B------:R0:W-:Y:S01]  /*a620*/  @P3 STG.E.U16 desc[UR20][R6.64], R12 ;  /* 0x0000000c06003986 */ /* 0x0001e2000c101514 */
[C---:B----4-:R-:W-:Y:S01]  /*a630*/  IMAD R21, R34.reuse, R79, RZ ;  /* 0x0000004f22157224 */ /* 0x050fe200078e02ff */
[----:B------:R-:W-:-:S02]  /*a640*/  ISETP.LT.AND P1, PT, R34, UR15, !P0 ;  /* 0x0000000f22007c0c */ /* 0x000fc4000c721270 */
[-C--:B------:R-:W-:Y:S01]  /*a650*/  LEA R16, P5, R19, R78.reuse, 0x1 ;  /* 0x0000004e13107211 */ /* 0x080fe200078a08ff */
[----:B------:R-:W1:Y:S04]  /*a660*/  LDS.128 R4, [R80+UR9] ;  /* 0x0000000950047984 */ /* 0x000e680008000c00 */
[----:B0-----:R-:W4:Y:S04]  /*a670*/  LDL.LU R12, [R1+0x2c] ;  /* 0x00002c00010c7983 */ /* 0x001f280000300800 */
[----:B------:R-:W4:Y:S04]  /*a680*/  LDL.LU R37, [R1+0x28] ;  /* 0x0000280001257983 */ /* 0x000f280000300800 */
[----:B------:R-:W4:Y:S01]  /*a690*/  LDL.LU R34, [R1+0x24] ;  /* 0x0000240001227983 */ /* 0x000f220000300800 */
[----:B------:R-:W-:-:S02]  /*a6a0*/  LEA R2, P3, R21, R78, 0x1 ;  /* 0x0000004e15027211 */ /* 0x000fc400078608ff */
[-C--:B------:R-:W-:Y:S01]  /*a6b0*/  LEA.HI.X.SX32 R17, R19, R0.reuse, 0x1, P5 ;  /* 0x0000000013117211 */ /* 0x080fe200028f0eff */
[CC--:B-----5:R-:W-:Y:S01]  /*a6c0*/  IMAD R19, R20.reuse, R79.reuse, RZ ;  /* 0x0000004f14137224 */ /* 0x0e0fe200078e02ff */
[----:B------:R-:W-:Y:S01]  /*a6d0*/  ISETP.LT.AND P5, PT, R20, UR15, !P0 ;  /* 0x0000000f14007c0c */ /* 0x000fe2000c7a1270 */
[----:B------:R-:W5:Y:S01]  /*a6e0*/  LDL.LU R36, [R1+0x20] ;  /* 0x0000200001247983 */ /* 0x000f620000300800 */
[----:B------:R-:W-:Y:S01]  /*a6f0*/  LEA.HI.X.SX32 R3, R21, R0, 0x1, P3 ;  /* 0x0000000015037211 */ /* 0x000fe200018f0eff */
[C---:B------:R-:W-:Y:S01]  /*a700*/  IMAD R21, R18.reuse, R79, RZ ;  /* 0x0000004f12157224 */ /* 0x040fe200078e02ff */
[----:B------:R-:W-:Y:S01]  /*a710*/  ISETP.LT.AND P3, PT, R18, UR15, !P0 ;  /* 0x0000000f12007c0c */ /* 0x000fe2000c761270 */
[----:B------:R-:W-:Y:S01]  /*a720*/  @P6 STG.E.U16 desc[UR20][R16.64], R22 ;  /* 0x0000001610006986 */ /* 0x000fe2000c101514 */
[----:B------:R-:W-:-:S03]  /*a730*/  LEA R18, P6, R19, R78, 0x1 ;  /* 0x0000004e13127211 */ /* 0x000fc600078c08ff */
[----:B------:R0:W-:Y:S01]  /*a740*/  @P1 STG.E.U16 desc[UR20][R2.64], R13 ;  /* 0x0000000d02001986 */ /* 0x0001e2000c101514 */
[----:B------:R-:W-:Y:S02]  /*a750*/  LEA R20, P1, R21, R78, 0x1 ;  /* 0x0000004e15147211 */ /* 0x000fe400078208ff */
[-C--:B------:R-:W-:Y:S01]  /*a760*/  LEA.HI.X.SX32 R19, R19, R0.reuse, 0x1, P6 ;  /* 0x0000000013137211 */ /* 0x080fe200030f0eff */
[----:B------:R-:W1:Y:S01]  /*a770*/  LDS.128 R80, [R80+UR9+0x800] ;  /* 0x0008000950507984 */ /* 0x000e620008000c00 */
[----:B------:R-:W-:Y:S02]  /*a780*/  LEA.HI.X.SX32 R21, R21, R0, 0x1, P1 ;  /* 0x0000000015157211 */ /* 0x000fe400008f0eff */
[----:B0-----:R-:W-:-:S05]  /*a790*/  PRMT R3, R13, 0x7632, R3 ;  /* 0x000076320d037816 */ /* 0x001fca0000000003 */
[----:B------:R0:W-:Y:S04]  /*a7a0*/  @P5 STG.E.U16 desc[UR20][R18.64], R3 ;  /* 0x0000000312005986 */ /* 0x0001e8000c101514 */
[----:B------:R0:W-:Y:S01]  /*a7b0*/  @P3 STG.E.U16 desc[UR20][R20.64], R14 ;  /* 0x0000000e14003986 */ /* 0x0001e2000c101514 */
[----:B------:R-:W-:Y:S01]  /*a7c0*/  PRMT R22, R14, 0x7632, R22 ;  /* 0x000076320e167816 */ /* 0x000fe20000000016 */
[C---:B------:R-:W-:Y:S01]  /*a7d0*/  IMAD R23, R33.reuse, R79, RZ ;  /* 0x0000004f21177224 */ /* 0x040fe200078e02ff */
[----:B------:R-:W-:-:S04]  /*a7e0*/  ISETP.LT.AND P6, PT, R33, UR15, !P0 ;  /* 0x0000000f21007c0c */ /* 0x000fc8000c7c1270 */
[----:B------:R-:W-:-:S04]  /*a7f0*/  LEA R16, P5, R23, R78, 0x1 ;  /* 0x0000004e17107211 */ /* 0x000fc800078a08ff */
[----:B------:R-:W-:-:S05]  /*a800*/  LEA.HI.X.SX32 R17, R23, R0, 0x1, P5 ;  /* 0x0000000017117211 */ /* 0x000fca00028f0eff */
[----:B------:R0:W-:Y:S01]  /*a810*/  @P6 STG.E.U16 desc[UR20][R16.64], R22 ;  /* 0x0000001610006986 */ /* 0x0001e2000c101514 */
[CC--:B--2---:R-:W-:Y:S01]  /*a820*/  IMAD R33, R32.reuse, R79.reuse, RZ ;  /* 0x0000004f20217224 */ /* 0x0c4fe200078e02ff */
[----:B------:R-:W-:Y:S02]  /*a830*/  ISETP.LT.AND P1, PT, R32, UR15, !P0 ;  /* 0x0000000f20007c0c */ /* 0x000fe4000c721270 */
[----:B------:R-:W2:Y:S02]  /*a840*/  LDL.LU R32, [R1+0x1c] ;  /* 0x00001c0001207983 */ /* 0x000ea40000300800 */
[----:B------:R-:W-:Y:S01]  /*a850*/  LEA R2, P3, R33, R78, 0x1 ;  /* 0x0000004e21027211 */ /* 0x000fe200078608ff */
[CC--:B---3--:R-:W-:Y:S01]  /*a860*/  IMAD R13, R35.reuse, R79.reuse, RZ ;  /* 0x0000004f230d7224 */ /* 0x0c8fe200078e02ff */
[----:B------:R-:W-:Y:S02]  /*a870*/  ISETP.LT.AND P5, PT, R35, UR15, !P0 ;  /* 0x0000000f23007c0c */ /* 0x000fe4000c7a1270 */
[----:B0-----:R-:W-:Y:S01]  /*a880*/  LEA.HI.X.SX32 R3, R33, R0, 0x1, P3 ;  /* 0x0000000021037211 */ /* 0x001fe200018f0eff */
[----:B------:R-:W3:Y:S04]  /*a890*/  LDL.LU R35, [R1+0x18] ;  /* 0x0000180001237983 */ /* 0x000ee80000300800 */
[----:B------:R-:W3:Y:S01]  /*a8a0*/  LDL.LU R20, [R1+0x14] ;  /* 0x0000140001147983 */ /* 0x000ee20000300800 */
[----:B----4-:R-:W-:-:S03]  /*a8b0*/  IMAD R19, R12, R79, RZ ;  /* 0x0000004f0c137224 */ /* 0x010fc600078e02ff */
[----:B------:R0:W-:Y:S02]  /*a8c0*/  @P1 STG.E.U16 desc[UR20][R2.64], R15 ;  /* 0x0000000f02001986 */ /* 0x0001e4000c101514 */
[----:B------:R-:W-:Y:S01]  /*a8d0*/  LEA R18, P1, R19, R78, 0x1 ;  /* 0x0000004e13127211 */ /* 0x000fe200078208ff */
[----:B------:R-:W-:-:S03]  /*a8e0*/  IMAD R23, R34, R79, RZ ;  /* 0x0000004f22177224 */ /* 0x000fc600078e02ff */
[----:B------:R-:W-:Y:S02]  /*a8f0*/  LEA.HI.X.SX32 R19, R19, R0, 0x1, P1 ;  /* 0x0000000013137211 */ /* 0x000fe400008f0eff */
[----:B------:R-:W-:Y:S02]  /*a900*/  ISETP.LT.AND P1, PT, R34, UR15, !P0 ;  /* 0x0000000f22007c0c */ /* 0x000fe4000c721270 */
[----:B------:R-:W4:Y:S04]  /*a910*/  LDL.LU R34, [R1+0x10] ;  /* 0x0000100001227983 */ /* 0x000f280000300800 */
[----:B------:R-:W4:Y:S01]  /*a920*/  LDL.LU R22, [R1+0xc] ;  /* 0x00000c0001167983 */ /* 0x000f220000300800 */
[----:B------:R-:W-:Y:S02]  /*a930*/  ISETP.LT.AND P3, PT, R12, UR15, !P0 ;  /* 0x0000000f0c007c0c */ /* 0x000fe4000c761270 */
[----:B------:R-:W-:Y:S01]  /*a940*/  LEA R12, P6, R13, R78, 0x1 ;  /* 0x0000004e0d0c7211 */ /* 0x000fe200078c08ff */
[----:B------:R-:W-:Y:S01]  /*a950*/  IMAD R21, R37, R79, RZ ;  /* 0x0000004f25157224 */ /* 0x000fe200078e02ff */
[----:B0-----:R-:W-:Y:S01]  /*a960*/  PRMT R3, R15, 0x7632, R3 ;  /* 0x000076320f037816 */ /* 0x001fe20000000003 */
[----:B------:R-:W4:Y:S01]  /*a970*/  LDL.LU R33, [R1+0x100] ;  /* 0x0001000001217983 */ /* 0x000f220000300800 */
[----:B------:R-:W-:-:S02]  /*a980*/  LEA.HI.X.SX32 R13, R13, R0, 0x1, P6 ;  /* 0x000000000d0d7211 */ /* 0x000fc400030f0eff */
[----:B------:R-:W-:-:S03]  /*a990*/  ISETP.LT.AND P6, PT, R37, UR15, !P0 ;  /* 0x0000000f25007c0c */ /* 0x000fc6000c7c1270 */
[----:B------:R0:W-:Y:S01]  /*a9a0*/  @P5 STG.E.U16 desc[UR20][R12.64], R3 ;  /* 0x000000030c005986 */ /* 0x0001e2000c101514 */
[----:B------:R-:W-:-:S03]  /*a9b0*/  LEA R16, P5, R21, R78, 0x1 ;  /* 0x0000004e15107211 */ /* 0x000fc600078a08ff */
[----:B-1----:R-:W-:Y:S01]  /*a9c0*/  @P3 STG.E.U16 desc[UR20][R18.64], R4 ;  /* 0x0000000412003986 */ /* 0x002fe2000c101514 */
[----:B------:R-:W-:Y:S01]  /*a9d0*/  LEA R2, P3, R23, R78, 0x1 ;  /* 0x0000004e17027211 */ /* 0x000fe200078608ff */
[C---:B-----5:R-:W-:Y:S01]  /*a9e0*/  IMAD R15, R36.reuse, R79, RZ ;  /* 0x0000004f240f7224 */ /* 0x060fe200078e02ff */
[-C--:B------:R-:W-:Y:S02]  /*a9f0*/  LEA.HI.X.SX32 R17, R21, R0.reuse, 0x1, P5 ;  /* 0x0000000015117211 */ /* 0x080fe400028f0eff */
[----:B------:R-:W-:Y:S02]  /*aa00*/  ISETP.LT.AND P5, PT, R36, UR15, !P0 ;  /* 0x0000000f24007c0c */ /* 0x000fe4000c7a1270 */
[----:B0-----:R-:W-:Y:S02]  /*aa10*/  PRMT R13, R4, 0x7632, R13 ;  /* 0x00007632040d7816 */ /* 0x001fe4000000000d */
[----:B------:R-:W-:-:S03]  /*aa20*/  LEA.HI.X.SX32 R3, R23, R0, 0x1, P3 ;  /* 0x0000000017037211 */ /* 0x000fc600018f0eff */
[----:B------:R0:W-:Y:S01]  /*aa30*/  @P6 STG.E.U16 desc[UR20][R16.64], R13 ;  /* 0x0000000d10006986 */ /* 0x0001e2000c101514 */
[----:B------:R-:W-:-:S03]  /*aa40*/  LEA R12, P6, R15, R78, 0x1 ;  /* 0x0000004e0f0c7211 */ /* 0x000fc600078c08ff */
[----:B------:R1:W-:Y:S01]  /*aa50*/  @P1 STG.E.U16 desc[UR20][R2.64], R5 ;  /* 0x0000000502001986 */ /* 0x0003e2000c101514 */
[----:B0-----:R-:W-:Y:S02]  /*aa60*/  LEA.HI.X.SX32 R13, R15, R0, 0x1, P6 ;  /* 0x000000000f0d7211 */ /* 0x001fe400030f0eff */
[----:B-1----:R-:W-:-:S05]  /*aa70*/  PRMT R3, R5, 0x7632, R3 ;  /* 0x0000763205037816 */ /* 0x002fca0000000003 */
[----:B------:R0:W-:Y:S01]  /*aa80*/  @P5 STG.E.U16 desc[UR20][R12.64], R3 ;  /* 0x000000030c005986 */ /* 0x0001e2000c101514 */
[----:B------:R-:W-:Y:S01]  /*aa90*/  PRMT R18, R6, 0x7632, R18 ;  /* 0x0000763206127816 */ /* 0x000fe20000000012 */
[CC--:B--2---:R-:W-:Y:S01]  /*aaa0*/  IMAD R21, R32.reuse, R79.reuse, RZ ;  /* 0x0000004f20157224 */ /* 0x0c4fe200078e02ff */
[----:B------:R-:W-:Y:S02]  /*aab0*/  ISETP.LT.AND P3, PT, R32, UR15, !P0 ;  /* 0x0000000f20007c0c */ /* 0x000fe4000c761270 */
[----:B------:R-:W2:Y:S02]  /*aac0*/  LDL.LU R32, [R1+0xfc] ;  /* 0x0000fc0001207983 */ /* 0x000ea40000300800 */
[----:B------:R-:W-:Y:S01]  /*aad0*/  LEA R14, P1, R21, R78, 0x1 ;  /* 0x0000004e150e7211 */ /* 0x000fe200078208ff */
[CC--:B---3--:R-:W-:Y:S01]  /*aae0*/  IMAD R19, R35.reuse, R79.reuse, RZ ;  /* 0x0000004f23137224 */ /* 0x0c8fe200078e02ff */
[----:B------:R-:W-:Y:S01]  /*aaf0*/  ISETP.LT.AND P6, PT, R35, UR15, !P0 ;  /* 0x0000000f23007c0c */ /* 0x000fe2000c7c1270 */
[----:B------:R-:W3:Y:S01]  /*ab00*/  LDL.LU R23, [R1+0xf8] ;  /* 0x0000f80001177983 */ /* 0x000ee20000300800 */
[----:B------:R-:W-:Y:S01]  /*ab10*/  LEA.HI.X.SX32 R15, R21, R0, 0x1, P1 ;  /* 0x00000000150f7211 */ /* 0x000fe200008f0eff */
[----:B------:R-:W-:Y:S01]  /*ab20*/  IMAD R21, R20, R79, RZ ;  /* 0x0000004f14157224 */ /* 0x000fe200078e02ff */
[----:B------:R-:W-:-:S03]  /*ab30*/  LEA R16, P5, R19, R78, 0x1 ;  /* 0x0000004e13107211 */ /* 0x000fc600078a08ff */
[----:B------:R-:W-:Y:S01]  /*ab40*/  @P3 STG.E.U16 desc[UR20][R14.64], R6 ;  /* 0x000000060e003986 */ /* 0x000fe2000c101514 */
[----:B------:R-:W-:Y:S02]  /*ab50*/  LEA R2, P3, R21, R78, 0x1 ;  /* 0x0000004e15027211 */ /* 0x000fe400078608ff */
[-C--:B------:R-:W-:Y:S02]  /*ab60*/  LEA.HI.X.SX32 R17, R19, R0.reuse, 0x1, P5 ;  /* 0x0000000013117211 */ /* 0x080fe400028f0eff */
[----:B------:R-:W-:Y:S02]  /*ab70*/  ISETP.LT.AND P1, PT, R20, UR15, !P0 ;  /* 0x0000000f14007c0c */ /* 0x000fe4000c721270 */
[----:B------:R-:W5:Y:S01]  /*ab80*/  LDL.LU R20, [R1+0xf4] ;  /* 0x0000f40001147983 */ /* 0x000f620000300800 */
[----:B0-----:R-:W-:-:S03]  /*ab90*/  LEA.HI.X.SX32 R3, R21, R0, 0x1, P3 ;  /* 0x0000000015037211 */ /* 0x001fc600018f0eff */
[----:B------:R0:W-:Y:S01]  /*aba0*/  @P6 STG.E.U16 desc[UR20][R16.64], R18 ;  /* 0x0000001210006986 */ /* 0x0001e2000c101514 */
[CC--:B----4-:R-:W-:Y:S01]  /*abb0*/  IMAD R13, R22.reuse, R79.reuse, RZ ;  /* 0x0000004f160d7224 */ /* 0x0d0fe200078e02ff */
[----:B------:R-:W-:Y:S02]  /*abc0*/  ISETP.LT.AND P3, PT, R22, UR15, !P0 ;  /* 0x0000000f16007c0c */ /* 0x000fe4000c761270 */
[----:B------:R-:W4:Y:S04]  /*abd0*/  LDL.LU R22, [R1+0xf0] ;  /* 0x0000f00001167983 */ /* 0x000f280000300800 */
[----:B0-----:R-:W2:Y:S01]  /*abe0*/  LDL.LU R16, [R1+0xec] ;  /* 0x0000ec0001107983 */ /* 0x001ea20000300800 */
[C---:B------:R-:W-:Y:S01]  /*abf0*/  IMAD R5, R34.reuse, R79, RZ ;  /* 0x0000004f22057224 */ /* 0x040fe200078e02ff */
[----:B------:R-:W-:-:S02]  /*ac00*/  ISETP.LT.AND P5, PT, R34, UR15, !P0 ;  /* 0x0000000f22007c0c */ /* 0x000fc4000c7a1270 */
[----:B------:R0:W-:Y:S02]  /*ac10*/  @P1 STG.E.U16 desc[UR20][R2.64], R7 ;  /* 0x0000000702001986 */ /* 0x0001e4000c101514 */
[----:B------:R-:W-:Y:S01]  /*ac20*/  LEA R4, P6, R5, R78, 0x1 ;  /* 0x0000004e05047211 */ /* 0x000fe200078c08ff */
[----:B------:R-:W-:Y:S01]  /*ac30*/  IMAD R15, R79, 0x2, R13 ;  /* 0x000000024f0f7824 */ /* 0x000fe200078e020d */
[----:B------:R-:W3:Y:S02]  /*ac40*/  LDL.LU R21, [R1+0xe8] ;  /* 0x0000e80001157983 */ /* 0x000ee40000300800 */
[----:B------:R-:W-:Y:S02]  /*ac50*/  LEA.HI.X.SX32 R5, R5, R0, 0x1, P6 ;  /* 0x0000000005057211 */ /* 0x000fe400030f0eff */
[----:B0-----:R-:W-:Y:S01]  /*ac60*/  PRMT R3, R7, 0x7632, R3 ;  /* 0x0000763207037816 */ /* 0x001fe20000000003 */
[----:B------:R-:W-:Y:S01]  /*ac70*/  IMAD R17, R79, 0x2, R15 ;  /* 0x000000024f117824 */ /* 0x000fe200078e020f */
[-C--:B------:R-:W-:Y:S01]  /*ac80*/  LEA R12, P1, R13, R78.reuse, 0x1 ;  /* 0x0000004e0d0c7211 */ /* 0x080fe200078208ff */
[----:B------:R-:W4:Y:S04]  /*ac90*/  LDL.LU R19, [R1+0xe4] ;  /* 0x0000e40001137983 */ /* 0x000f280000300800 */
[----:B------:R0:W-:Y:S01]  /*aca0*/  @P5 STG.E.U16 desc[UR20][R4.64], R3 ;  /* 0x0000000304005986 */ /* 0x0001e2000c101514 */
[----:B------:R-:W-:Y:S01]  /*acb0*/  LEA R14, P5, R15, R78, 0x1 ;  /* 0x0000004e0f0e7211 */ /* 0x000fe200078a08ff */
[----:B------:R-:W-:-:S03]  /*acc0*/  IMAD R7, R79, 0x2, R17 ;  /* 0x000000024f077824 */ /* 0x000fc600078e0211 */
[----:B------:R-:W-:Y:S02]  /*acd0*/  LEA.HI.X.SX32 R15, R15, R0, 0x1, P5 ;  /* 0x000000000f0f7211 */ /* 0x000fe400028f0eff */
[----:B------:R-:W-:Y:S02]  /*ace0*/  LEA R2, P5, R17, R78, 0x1 ;  /* 0x0000004e11027211 */ /* 0x000fe400078a08ff */
[-C--:B------:R-:W-:Y:S02]  /*acf0*/  LEA.HI.X.SX32 R13, R13, R0.reuse, 0x1, P1 ;  /* 0x000000000d0d7211 */ /* 0x080fe400008f0eff */
[----:B0-----:R-:W-:Y:S02]  /*ad00*/  PRMT R5, R24, 0x7632, R5 ;  /* 0x0000763218057816 */ /* 0x001fe40000000005 */
[----:B------:R-:W-:Y:S01]  /*ad10*/  LEA.HI.X.SX32 R3, R17, R0, 0x1, P5 ;  /* 0x0000000011037211 */ /* 0x000fe200028f0eff */
[----:B------:R-:W-:Y:S01]  /*ad20*/  IMAD R17, R79, 0x2, R7 ;  /* 0x000000024f117824 */ /* 0x000fe200078e0207 */
[C---:B------:R-:W-:Y:S01]  /*ad30*/  LEA R4, P5, R7.reuse, R78, 0x1 ;  /* 0x0000004e07047211 */ /* 0x040fe200078a08ff */
[----:B------:R-:W-:Y:S04]  /*ad40*/  @P3 STG.E.U16 desc[UR20][R12.64], R24 ;  /* 0x000000180c003986 */ /* 0x000fe8000c101514 */
[----:B------:R0:W-:Y:S02]  /*ad50*/  @P4 STG.E.U16 desc[UR20][R14.64], R5 ;  /* 0x000000050e004986 */ /* 0x0001e4000c101514 */
[----:B0-----:R-:W-:-:S02]  /*ad60*/  LEA.HI.X.SX32 R5, R7, R0, 0x1, P5 ;  /* 0x0000000007057211 */ /* 0x001fc400028f0eff */
[----:B------:R-:W-:-:S04]  /*ad70*/  LEA R6, P5, R17, R78, 0x1 ;  /* 0x0000004e11067211 */ /* 0x000fc800078a08ff */
[----:B------:R-:W-:Y:S02]  /*ad80*/  LEA.HI.X.SX32 R7, R17, R0, 0x1, P5 ;  /* 0x0000000011077211 */ /* 0x000fe400028f0eff */
[----:B-----5:R-:W-:Y:S02]  /*ad90*/  ISETP.LT.AND P4, PT, R20, UR15, !P0 ;  /* 0x0000000f14007c0c */ /* 0x020fe4000c781270 */
[----:B------:R-:W5:Y:S04]  /*ada0*/  LDL.LU R20, [R1+0xe0] ;  /* 0x0000e00001147983 */ /* 0x000f680000300800 */
[----:B------:R-:W5:Y:S01]  /*adb0*/  LDL.LU R18, [R1+0xdc] ;  /* 0x0000dc0001127983 */ /* 0x000f620000300800 */
[----:B--2---:R-:W-:-:S03]  /*adc0*/  ISETP.LT.AND P5, PT, R16, UR15, !P0 ;  /* 0x0000000f10007c0c */ /* 0x004fc6000c7a1270 */
[----:B------:R-:W2:Y:S04]  /*add0*/  LDL.LU R16, [R1+0xd8] ;  /* 0x0000d80001107983 */ /* 0x000ea80000300800 */
[----:B------:R-:W2:Y:S01]  /*ade0*/  LDL.LU R14, [R1+0xd4] ;  /* 0x0000d400010e7983 */ /* 0x000ea20000300800 */
[----:B------:R-:W-:Y:S01]  /*adf0*/  ISETP.LT.AND P6, PT, R33, UR15, !P0 ;  /* 0x0000000f21007c0c */ /* 0x000fe2000c7c1270 */
[C---:B------:R-:W-:Y:S02]  /*ae00*/  IMAD R13, R79.reuse, 0x2, R17 ;  /* 0x000000024f0d7824 */ /* 0x040fe400078e0211 */
[----:B------:R0:W-:Y:S01]  /*ae10*/  @P2 STG.E.U16 desc[UR20][R2.64], R25 ;  /* 0x0000001902002986 */ /* 0x0001e2000c101514 */
[----:B------:R-:W-:Y:S01]  /*ae20*/  ISETP.LT.AND P1, PT, R32, UR15, !P0 ;  /* 0x0000000f20007c0c */ /* 0x000fe2000c721270 */
[----:B------:R-:W-:Y:S01]  /*ae30*/  IMAD R15, R79, 0x2, R13 ;  /* 0x000000024f0f7824 */ /* 0x000fe200078e020d */
[----:B---3--:R-:W-:-:S02]  /*ae40*/  ISETP.LT.AND P3, PT, R23, UR15, !P0 ;  /* 0x0000000f17007c0c */ /* 0x008fc4000c761270 */
[----:B0-----:R-:W-:-:S05]  /*ae50*/  PRMT R3, R25, 0x7632, R3 ;  /* 0x0000763219037816 */ /* 0x001fca0000000003 */
[----:B------:R0:W-:Y:S01]  /*ae60*/  @P6 STG.E.U16 desc[UR20][R4.64], R3 ;  /* 0x0000000304006986 */ /* 0x0001e2000c101514 */
[----:B------:R-:W-:Y:S01]  /*ae70*/  LEA R12, P6, R13, R78, 0x1 ;  /* 0x0000004e0d0c7211 */ /* 0x000fe200078c08ff */
[----:B------:R-:W-:-:S03]  /*ae80*/  IMAD R17, R79, 0x2, R15 ;  /* 0x000000024f117824 */ /* 0x000fc600078e020f */
[----:B------:R-:W-:Y:S02]  /*ae90*/  LEA.HI.X.SX32 R13, R13, R0, 0x1, P6 ;  /* 0x000000000d0d7211 */ /* 0x000fe400030f0eff */
[C---:B------:R-:W-:Y:S02]  /*aea0*/  LEA R2, P6, R15.reuse, R78, 0x1 ;  /* 0x0000004e0f027211 */ /* 0x040fe400078c08ff */
[----:B----4-:R-:W-:Y:S02]  /*aeb0*/  ISETP.LT.AND P2, PT, R22, UR15, !P0 ;  /* 0x0000000f16007c0c */ /* 0x010fe4000c741270 */
[----:B0-----:R-:W-:Y:S02]  /*aec0*/  PRMT R5, R26, 0x7632, R5 ;  /* 0x000076321a057816 */ /* 0x001fe40000000005 */
[----:B------:R-:W-:Y:S01]  /*aed0*/  LEA.HI.X.SX32 R3, R15, R0, 0x1, P6 ;  /* 0x000000000f037211 */ /* 0x000fe200030f0eff */
[----:B------:R-:W-:Y:S01]  /*aee0*/  IMAD R15, R79, 0x2, R17 ;  /* 0x000000024f0f7824 */ /* 0x000fe200078e0211 */
[----:B------:R-:W-:Y:S01]  /*aef0*/  LEA R4, P6, R17, R78, 0x1 ;  /* 0x0000004e11047211 */ /* 0x000fe200078c08ff */
[----:B------:R-:W-:Y:S01]  /*af00*/  @P1 STG.E.U16 desc[UR20][R6.64], R26 ;  /* 0x0000001a06001986 */ /* 0x000fe2000c101514 */
[----:B------:R-:W-:-:S03]  /*af10*/  ISETP.LT.AND P1, PT, R21, UR15, !P0 ;  /* 0x0000000f15007c0c */ /* 0x000fc6000c721270 */
[----:B------:R0:W-:Y:S01]  /*af20*/  @P3 STG.E.U16 desc[UR20][R12.64], R5 ;  /* 0x000000050c003986 */ /* 0x0001e2000c101514 */
[----:B------:R-:W-:-:S03]  /*af30*/  ISETP.LT.AND P3, PT, R19, UR15, !P0 ;  /* 0x0000000f13007c0c */ /* 0x000fc6000c761270 */
[----:B------:R-:W3:Y:S04]  /*af40*/  LDL.LU R21, [R1+0xd0] ;  /* 0x0000d00001157983 */ /* 0x000ee80000300800 */
[----:B------:R-:W4:Y:S01]  /*af50*/  LDL.LU R19, [R1+0xcc] ;  /* 0x0000cc0001137983 */ /* 0x000f220000300800 */
[----:B0-----:R-:W-:Y:S01]  /*af60*/  LEA.HI.X.SX32 R5, R17, R0, 0x1, P6 ;  /* 0x0000000011057211 */ /* 0x001fe200030f0eff */
[----:B------:R-:W-:Y:S01]  /*af70*/  IMAD R17, R79, 0x2, R15 ;  /* 0x000000024f117824 */ /* 0x000fe200078e020f */
[----:B------:R-:W-:Y:S02]  /*af80*/  LEA R6, P6, R15, R78, 0x1 ;  /* 0x0000004e0f067211 */ /* 0x000fe400078c08ff */
[----:B------:R-:W-:Y:S02]  /*af90*/  PRMT R13, R27, 0x7632, R13 ;  /* 0x000076321b0d7816 */ /* 0x000fe4000000000d */
[----:B------:R-:W-:-:S02]  /*afa0*/  LEA.HI.X.SX32 R7, R15, R0, 0x1, P6 ;  /* 0x000000000f077211 */ /* 0x000fc400030f0eff */
[C---:B------:R-:W-:Y:S01]  /*afb0*/  LEA R12, P6, R17.reuse, R78, 0x1 ;  /* 0x0000004e110c7211 */ /* 0x040fe200078c08ff */
[----:B------:R-:W-:Y:S04]  /*afc0*/  @P4 STG.E.U16 desc[UR20][R2.64], R27 ;  /* 0x0000001b02004986 */ /* 0x000fe8000c101514 */
[----:B------:R0:W-:Y:S04]  /*afd0*/  @P2 STG.E.U16 desc[UR20][R4.64], R13 ;  /* 0x0000000d04002986 */ /* 0x0001e8000c101514 */
[----:B------:R-:W-:Y:S01]  /*afe0*/  @P5 STG.E.U16 desc[UR20][R6.64], R8 ;  /* 0x0000000806005986 */ /* 0x000fe2000c101514 */
[----:B0-----:R-:W-:-:S02]  /*aff0*/  LEA.HI.X.SX32 R13, R17, R0, 0x1, P6 ;  /* 0x00000000110d7211 */ /* 0x001fc400030f0eff */
[----:B------:R-:W-:-:S05]  /*b000*/  PRMT R5, R8, 0x7632, R5 ;  /* 0x0000763208057816 */ /* 0x000fca0000000005 */
[----:B------:R0:W-:Y:S01]  /*b010*/  @P1 STG.E.U16 desc[UR20][R12.64], R5 ;  /* 0x000000050c001986 */ /* 0x0001e2000c101514 */
[----:B-----5:R-:W-:Y:S02]  /*b020*/  ISETP.LT.AND P4, PT, R20, UR15, !P0 ;  /* 0x0000000f14007c0c */ /* 0x020fe4000c781270 */
[----:B------:R-:W-:Y:S02]  /*b030*/  ISETP.LT.AND P2, PT, R18, UR15, !P0 ;  /* 0x0000000f12007c0c */ /* 0x000fe4000c741270 */
[----:B------:R-:W5:Y:S04]  /*b040*/  LDL.LU R18, [R1+0xc0] ;  /* 0x0000c00001127983 */ /* 0x000f680000300800 */
[----:B------:R-:W5:Y:S01]  /*b050*/  LDL.LU R20, [R1+0xbc] ;  /* 0x0000bc0001147983 */ /* 0x000f620000300800 */
[----:B--2---:R-:W-:-:S03]  /*b060*/  ISETP.LT.AND P5, PT, R16, UR15, !P0 ;  /* 0x0000000f10007c0c */ /* 0x004fc6000c7a1270 */
[----:B------:R-:W2:Y:S01]  /*b070*/  LDL.LU R16, [R1+0xb8] ;  /* 0x0000b80001107983 */ /* 0x000ea20000300800 */
[----:B------:R-:W-:-:S03]  /*b080*/  ISETP.LT.AND P1, PT, R14, UR15, !P0 ;  /* 0x0000000f0e007c0c */ /* 0x000fc6000c721270 */
[----:B------:R-:W2:Y:S01]  /*b090*/  LDL.LU R14, [R1+0xb4] ;  /* 0x0000b400010e7983 */ /* 0x000ea20000300800 */
[----:B------:R-:W-:-:S04]  /*b0a0*/  IMAD R15, R79, 0x2, R17 ;  /* 0x000000024f0f7824 */ /* 0x000fc800078e0211 */
[----:B------:R-:W-:Y:S01]  /*b0b0*/  IMAD R17, R79, 0x2, R15 ;  /* 0x000000024f117824 */ /* 0x000fe200078e020f */
[----:B------:R-:W-:-:S04]  /*b0c0*/  LEA R2, P6, R15, R78, 0x1 ;  /* 0x0000004e0f027211 */ /* 0x000fc800078c08ff */
[----:B------:R-:W-:Y:S01]  /*b0d0*/  LEA.HI.X.SX32 R3, R15, R0, 0x1, P6 ;  /* 0x000000000f037211 */ /* 0x000fe200030f0eff */
[----:B------:R-:W-:Y:S01]  /*b0e0*/  IMAD R15, R79, 0x2, R17 ;  /* 0x000000024f0f7824 */ /* 0x000fe200078e0211 */
[----:B------:R-:W-:-:S04]  /*b0f0*/  LEA R4, P6, R17, R78, 0x1 ;  /* 0x0000004e11047211 */ /* 0x000fc800078c08ff */
[----:B0-----:R-:W-:Y:S01]  /*b100*/  LEA.HI.X.SX32 R5, R17, R0, 0x1, P6 ;  /* 0x0000000011057211 */ /* 0x001fe200030f0eff */
[----:B------:R-:W-:Y:S01]  /*b110*/  IMAD R17, R79, 0x2, R15 ;  /* 0x000000024f117824 */ /* 0x000fe200078e020f */
[----:B------:R-:W-:Y:S01]  /*b120*/  LEA R6, P6, R15, R78, 0x1 ;  /* 0x0000004e0f067211 */ /* 0x000fe200078c08ff */
[----:B------:R0:W-:Y:S01]  /*b130*/  @P3 STG.E.U16 desc[UR20][R2.64], R9 ;  /* 0x0000000902003986 */ /* 0x0001e2000c101514 */
[----:B------:R-:W-:Y:S02]  /*b140*/  PRMT R8, R9, 0x7632, R8 ;  /* 0x0000763209087816 */ /* 0x000fe40000000008 */
[----:B------:R-:W-:Y:S02]  /*b150*/  LEA.HI.X.SX32 R7, R15, R0, 0x1, P6 ;  /* 0x000000000f077211 */ /* 0x000fe400030f0eff */
[----:B------:R-:W-:Y:S01]  /*b160*/  LEA R12, P6, R17, R78, 0x1 ;  /* 0x0000004e110c7211 */ /* 0x000fe200078c08ff */
[----:B------:R1:W-:Y:S01]  /*b170*/  @P4 STG.E.U16 desc[UR20][R4.64], R8 ;  /* 0x0000000804004986 */ /* 0x0003e2000c101514 */
[----:B0-----:R-:W-:-:S02]  /*b180*/  IMAD R3, R79, 0x2, R17 ;  /* 0x000000024f037824 */ /* 0x001fc400078e0211 */
[----:B------:R-:W-:Y:S02]  /*b190*/  LEA.HI.X.SX32 R13, R17, R0, 0x1, P6 ;  /* 0x00000000110d7211 */ /* 0x000fe400030f0eff */
[----:B------:R-:W-:Y:S01]  /*b1a0*/  IMAD R9, R79, 0x2, R3 ;  /* 0x000000024f097824 */ /* 0x000fe200078e0203 */
[C---:B------:R-:W-:Y:S02]  /*b1b0*/  LEA R2, P6, R3.reuse, R78, 0x1 ;  /* 0x0000004e03027211 */ /* 0x040fe400078c08ff */
[----:B-1----:R-:W-:Y:S02]  /*b1c0*/  PRMT R5, R10, 0x7632, R5 ;  /* 0x000076320a057816 */ /* 0x002fe40000000005 */
[----:B------:R-:W-:Y:S02]  /*b1d0*/  LEA.HI.X.SX32 R3, R3, R0, 0x1, P6 ;  /* 0x0000000003037211 */ /* 0x000fe400030f0eff */
[----:B---3--:R-:W-:Y:S02]  /*b1e0*/  ISETP.LT.AND P3, PT, R21, UR15, !P0 ;  /* 0x0000000f15007c0c */ /* 0x008fe4000c761270 */
[----:B----4-:R-:W-:-:S02]  /*b1f0*/  ISETP.LT.AND P4, PT, R19, UR15, !P0 ;  /* 0x0000000f13007c0c */ /* 0x010fc4000c781270 */
[----:B------:R-:W3:Y:S01]  /*b200*/  LDL.LU R19, [R1+0xb0] ;  /* 0x0000b00001137983 */ /* 0x000ee20000300800 */
[----:B------:R-:W-:-:S03]  /*b210*/  LEA R4, P6, R9, R78, 0x1 ;  /* 0x0000004e09047211 */ /* 0x000fc600078c08ff */
[----:B------:R0:W-:Y:S04]  /*b220*/  @P2 STG.E.U16 desc[UR20][R6.64], R10 ;  /* 0x0000000a06002986 */ /* 0x0001e8000c101514 */
[----:B------:R1:W-:Y:S04]  /*b230*/  @P5 STG.E.U16 desc[UR20][R12.64], R5 ;  /* 0x000000050c005986 */ /* 0x0003e8000c101514 */
[----:B------:R-:W-:Y:S01]  /*b240*/  @P1 STG.E.U16 desc[UR20][R2.64], R11 ;  /* 0x0000000b02001986 */ /* 0x000fe2000c101514 */
[----:B0-----:R-:W-:Y:S02]  /*b250*/  PRMT R10, R11, 0x7632, R10 ;  /* 0x000076320b0a7816 */ /* 0x001fe4000000000a */
[----:B-1----:R-:W-:-:S05]  /*b260*/  LEA.HI.X.SX32 R5, R9, R0, 0x1, P6 ;  /* 0x0000000009057211 */ /* 0x002fca00030f0eff */
[----:B------:R0:W-:Y:S01]  /*b270*/  @P3 STG.E.U16 desc[UR20][R4.64], R10 ;  /* 0x0000000a04003986 */ /* 0x0001e2000c101514 */
[----:B-----5:R-:W-:-:S03]  /*b280*/  ISETP.LT.AND P2, PT, R18, UR15, !P0 ;  /* 0x0000000f12007c0c */ /* 0x020fc6000c741270 */
[----:B------:R-:W4:Y:S04]  /*b290*/  LDL.LU R18, [R1+0xac] ;  /* 0x0000ac0001127983 */ /* 0x000f280000300800 */
[----:B------:R-:W5:Y:S01]  /*b2a0*/  LDL.LU R17, [R1+0xa8] ;  /* 0x0000a80001117983 */ /* 0x000f620000300800 */
[----:B--2---:R-:W-:-:S03]  /*b2b0*/  ISETP.LT.AND P1, PT, R16, UR15, !P0 ;  /* 0x0000000f10007c0c */ /* 0x004fc6000c721270 */
[----:B------:R-:W2:Y:S01]  /*b2c0*/  LDL.LU R16, [R1+0xa4] ;  /* 0x0000a40001107983 */ /* 0x000ea20000300800 */
[----:B------:R-:W-:-:S03]  /*b2d0*/  ISETP.LT.AND P3, PT, R14, UR15, !P0 ;  /* 0x0000000f0e007c0c */ /* 0x000fc6000c761270 */
[----:B------:R-:W5:Y:S04]  /*b2e0*/  LDL.LU R15, [R1+0xa0] ;  /* 0x0000a000010f7983 */ /* 0x000f680000300800 */
[----:B------:R-:W5:Y:S01]  /*b2f0*/  LDL.LU R14, [R1+0x9c] ;  /* 0x00009c00010e7983 */ /* 0x000f620000300800 */
[C---:B------:R-:W-:Y:S01]  /*b300*/  IMAD R7, R79.reuse, 0x2, R9 ;  /* 0x000000024f077824 */ /* 0x040fe200078e0209 */
[----:B0-----:R-:W-:Y:S02]  /*b310*/  PRMT R5, R28, 0x7632, R5 ;  /* 0x000076321c057816 */ /* 0x001fe40000000005 */
[----:B------:R-:W-:Y:S01]  /*b320*/  ISETP.LT.AND P5, PT, R20, UR15, !P0 ;  /* 0x0000000f14007c0c */ /* 0x000fe2000c7a1270 */
[----:B------:R-:W-:Y:S01]  /*b330*/  IMAD R9, R79, 0x2, R7 ;  /* 0x000000024f097824 */ /* 0x000fe200078e0207 */
[----:B------:R-:W-:Y:S01]  /*b340*/  LEA R6, P6, R7, R78, 0x1 ;  /* 0x0000004e07067211 */ /* 0x000fe200078c08ff */
[----:B------:R-:W5:Y:S02]  /*b350*/  LDL.LU R12, [R1+0x98] ;  /* 0x00009800010c7983 */ /* 0x000f640000300800 */
[----:B------:R-:W-:Y:S01]  /*b360*/  IMAD R13, R79, 0x2, R9 ;  /* 0x000000024f0d7824 */ /* 0x000fe200078e0209 */
[----:B------:R-:W-:Y:S01]  /*b370*/  LEA.HI.X.SX32 R7, R7, R0, 0x1, P6 ;  /* 0x0000000007077211 */ /* 0x000fe200030f0eff */
[----:B------:R-:W5:Y:S01]  /*b380*/  LDL.LU R10, [R1+0x94] ;  /* 0x00009400010a7983 */ /* 0x000f620000300800 */
[----:B------:R-:W-:Y:S01]  /*b390*/  LEA R8, P6, R9, R78, 0x1 ;  /* 0x0000004e09087211 */ /* 0x000fe200078c08ff */
[----:B------:R-:W-:-:S03]  /*b3a0*/  IMAD R11, R79, 0x2, R13 ;  /* 0x000000024f0b7824 */ /* 0x000fc600078e020d */
[----:B------:R-:W-:Y:S02]  /*b3b0*/  LEA.HI.X.SX32 R9, R9, R0, 0x1, P6 ;  /* 0x0000000009097211 */ /* 0x000fe400030f0eff */
[C---:B------:R-:W-:Y:S01]  /*b3c0*/  LEA R2, P6, R13.reuse, R78, 0x1 ;  /* 0x0000004e0d027211 */ /* 0x040fe200078c08ff */
[----:B------:R-:W-:Y:S03]  /*b3d0*/  @P4 STG.E.U16 desc[UR20][R6.64], R28 ;  /* 0x0000001c06004986 */ /* 0x000fe6000c101514 */
[----:B------:R-:W-:Y:S01]  /*b3e0*/  LEA.HI.X.SX32 R3, R13, R0, 0x1, P6 ;  /* 0x000000000d037211 */ /* 0x000fe200030f0eff */
[----:B------:R-:W-:Y:S01]  /*b3f0*/  IMAD R13, R79, 0x2, R11 ;  /* 0x000000024f0d7824 */ /* 0x000fe200078e020b */
[C---:B------:R-:W-:Y:S01]  /*b400*/  LEA R4, P6, R11.reuse, R78, 0x1 ;  /* 0x0000004e0b047211 */ /* 0x040fe200078c08ff */
[----:B------:R0:W-:Y:S04]  /*b410*/  @P2 STG.E.U16 desc[UR20][R8.64], R5 ;  /* 0x0000000508002986 */ /* 0x0001e8000c101514 */
[----:B------:R-:W-:Y:S01]  /*b420*/  @P5 STG.E.U16 desc[UR20][R2.64], R29 ;  /* 0x0000001d02005986 */ /* 0x000fe2000c101514 */
[----:B0-----:R-:W-:Y:S01]  /*b430*/  LEA.HI.X.SX32 R5, R11, R0, 0x1, P6 ;  /* 0x000000000b057211 */ /* 0x001fe200030f0eff */
[----:B------:R-:W-:Y:S01]  /*b440*/  IMAD R11, R79, 0x2, R13 ;  /* 0x000000024f0b7824 */ /* 0x000fe200078e020d */
[----:B------:R-:W-:-:S02]  /*b450*/  LEA R6, P6, R13, R78, 0x1 ;  /* 0x0000004e0d067211 */ /* 0x000fc400078c08ff */
[----:B------:R-:W-:Y:S02]  /*b460*/  PRMT R9, R29, 0x7632, R9 ;  /* 0x000076321d097816 */ /* 0x000fe40000000009 */
[----:B---3--:R-:W-:Y:S02]  /*b470*/  ISETP.LT.AND P4, PT, R19, UR15, !P0 ;  /* 0x0000000f13007c0c */ /* 0x008fe4000c781270 */
[----:B------:R-:W-:Y:S02]  /*b480*/  LEA.HI.X.SX32 R7, R13, R0, 0x1, P6 ;  /* 0x000000000d077211 */ /* 0x000fe400030f0eff */
[C---:B------:R-:W-:Y:S01]  /*b490*/  LEA R8, P6, R11.reuse, R78, 0x1 ;  /* 0x0000004e0b087211 */ /* 0x040fe200078c08ff */
[----:B------:R0:W-:Y:S04]  /*b4a0*/  @P1 STG.E.U16 desc[UR20][R4.64], R9 ;  /* 0x0000000904001986 */ /* 0x0001e8000c101514 */
[----:B------:R1:W-:Y:S01]  /*b4b0*/  @P3 STG.E.U16 desc[UR20][R6.64], R30 ;  /* 0x0000001e06003986 */ /* 0x0003e2000c101514 */
[----:B0-----:R-:W-:-:S02]  /*b4c0*/  LEA.HI.X.SX32 R9, R11, R0, 0x1, P6 ;  /* 0x000000000b097211 */ /* 0x001fc400030f0eff */
[----:B------:R-:W-:-:S05]  /*b4d0*/  PRMT R5, R30, 0x7632, R5 ;  /* 0x000076321e057816 */ /* 0x000fca0000000005 */
[----:B------:R0:W-:Y:S01]  /*b4e0*/  @P4 STG.E.U16 desc[UR20][R8.64], R5 ;  /* 0x0000000508004986 */ /* 0x0001e2000c101514 */
[----:B----4-:R-:W-:-:S03]  /*b4f0*/  ISETP.LT.AND P2, PT, R18, UR15, !P0 ;  /* 0x0000000f12007c0c */ /* 0x010fc6000c741270 */
[----:B------:R-:W3:Y:S01]  /*b500*/  LDL.LU R18, [R1+0x90] ;  /* 0x0000900001127983 */ /* 0x000ee20000300800 */
[----:B--2---:R-:W-:-:S03]  /*b510*/  ISETP.LT.AND P1, PT, R16, UR15, !P0 ;  /* 0x0000000f10007c0c */ /* 0x004fc6000c721270 */
[----:B------:R-:W2:Y:S01]  /*b520*/  LDL.LU R16, [R1+0x8c] ;  /* 0x00008c0001107983 */ /* 0x000ea20000300800 */
[----:B-----5:R-:W-:-:S03]  /*b530*/  ISETP.LT.AND P4, PT, R14, UR15, !P0 ;  /* 0x0000000f0e007c0c */ /* 0x020fc6000c781270 */
[----:B------:R-:W4:Y:S01]  /*b540*/  LDL.LU R14, [R1+0x88] ;  /* 0x00008800010e7983 */ /* 0x000f220000300800 */
[----:B------:R-:W-:Y:S01]  /*b550*/  IMAD R3, R79, 0x2, R11 ;  /* 0x000000024f037824 */ /* 0x000fe200078e020b */
[----:B------:R-:W-:-:S03]  /*b560*/  ISETP.LT.AND P5, PT, R17, UR15, !P0 ;  /* 0x0000000f11007c0c */ /* 0x000fc6000c7a1270 */
[----:B------:R-:W-:Y:S01]  /*b570*/  IMAD R11, R79, 0x2, R3 ;  /* 0x000000024f0b7824 */ /* 0x000fe200078e0203 */
[----:B------:R-:W-:-:S04]  /*b580*/  LEA R2, P6, R3, R78, 0x1 ;  /* 0x0000004e03027211 */ /* 0x000fc800078c08ff */
[----:B------:R-:W-:Y:S01]  /*b590*/  LEA.HI.X.SX32 R3, R3, R0, 0x1, P6 ;  /* 0x0000000003037211 */ /* 0x000fe200030f0eff */
[----:B-1----:R-:W-:Y:S01]  /*b5a0*/  IMAD R7, R79, 0x2, R11 ;  /* 0x000000024f077824 */ /* 0x002fe200078e020b */
[----:B------:R-:W-:Y:S02]  /*b5b0*/  LEA R4, P6, R11, R78, 0x1 ;  /* 0x0000004e0b047211 */ /* 0x000fe400078c08ff */
[----:B0-----:R-:W-:Y:S02]  /*b5c0*/  PRMT R9, R31, 0x7632, R9 ;  /* 0x000076321f097816 */ /* 0x001fe40000000009 */
[----:B------:R-:W-:Y:S01]  /*b5d0*/  LEA.HI.X.SX32 R5, R11, R0, 0x1, P6 ;  /* 0x000000000b057211 */ /* 0x000fe200030f0eff */
[----:B------:R-:W-:Y:S01]  /*b5e0*/  IMAD R11, R79, 0x2, R7 ;  /* 0x000000024f0b7824 */ /* 0x000fe200078e0207 */
[----:B------:R-:W-:Y:S04]  /*b5f0*/  @P2 STG.E.U16 desc[UR20][R2.64], R31 ;  /* 0x0000001f02002986 */ /* 0x000fe8000c101514 */
[----:B------:R0:W-:Y:S01]  /*b600*/  @P5 STG.E.U16 desc[UR20][R4.64], R9 ;  /* 0x0000000904005986 */ /* 0x0001e2000c101514 */
[----:B------:R-:W-:Y:S01]  /*b610*/  LEA R8, P5, R11, R78, 0x1 ;  /* 0x0000004e0b087211 */ /* 0x000fe200078a08ff */
[----:B------:R-:W-:Y:S01]  /*b620*/  IMAD R13, R79, 0x2, R11 ;  /* 0x000000024f0d7824 */ /* 0x000fe200078e020b */
[----:B------:R-:W-:-:S02]  /*b630*/  ISETP.LT.AND P3, PT, R15, UR15, !P0 ;  /* 0x0000000f0f007c0c */ /* 0x000fc4000c761270 */
[----:B------:R-:W-:-:S04]  /*b640*/  LEA R6, P6, R7, R78, 0x1 ;  /* 0x0000004e07067211 */ /* 0x000fc800078c08ff */
[-C--:B------:R-:W-:Y:S02]  /*b650*/  LEA.HI.X.SX32 R7, R7, R0.reuse, 0x1, P6 ;  /* 0x0000000007077211 */ /* 0x080fe400030f0eff */
[----:B0-----:R-:W-:Y:S01]  /*b660*/  LEA.HI.X.SX32 R9, R11, R0, 0x1, P5 ;  /* 0x000000000b097211 */ /* 0x001fe200028f0eff */
[----:B------:R-:W-:Y:S01]  /*b670*/  IMAD R11, R79, 0x2, R13 ;  /* 0x000000024f0b7824 */ /* 0x000fe200078e020d */
[----:B------:R-:W-:-:S03]  /*b680*/  PRMT R3, R80, 0x7632, R3 ;  /* 0x0000763250037816 */ /* 0x000fc60000000003 */
[----:B------:R-:W-:Y:S01]  /*b690*/  IMAD R15, R79, 0x2, R11 ;  /* 0x000000024f0f7824 */ /* 0x000fe200078e020b */
[----:B------:R-:W-:Y:S01]  /*b6a0*/  @P1 STG.E.U16 desc[UR20][R6.64], R80 ;  /* 0x0000005006001986 */ /* 0x000fe2000c101514 */
[-C--:B------:R-:W-:Y:S02]  /*b6b0*/  LEA R2, P1, R13, R78.reuse, 0x1 ;  /* 0x0000004e0d027211 */ /* 0x080fe400078208ff */
[----:B------:R-:W-:Y:S01]  /*b6c0*/  IMAD R17, R79, 0x2, R15 ;  /* 0x000000024f117824 */ /* 0x000fe200078e020f */
[----:B------:R0:W-:Y:S01]  /*b6d0*/  @P3 STG.E.U16 desc[UR20][R8.64], R3 ;  /* 0x0000000308003986 */ /* 0x0001e2000c101514 */
[----:B------:R-:W-:Y:S02]  /*b6e0*/  ISETP.LT.AND P6, PT, R10, UR15, !P0 ;  /* 0x0000000f0a007c0c */ /* 0x000fe4000c7c1270 */
[-C--:B------:R-:W-:Y:S02]  /*b6f0*/  LEA R4, P3, R11, R78.reuse, 0x1 ;  /* 0x0000004e0b047211 */ /* 0x080fe400078608ff */
[----:B------:R-:W-:-:S02]  /*b700*/  LEA R10, P5, R15, R78, 0x1 ;  /* 0x0000004e0f0a7211 */ /* 0x000fc400078a08ff */
[----:B------:R-:W-:Y:S02]  /*b710*/  ISETP.LT.AND P2, PT, R12, UR15, !P0 ;  /* 0x0000000f0c007c0c */ /* 0x000fe4000c741270 */
[----:B0-----:R-:W-:Y:S01]  /*b720*/  LEA.HI.X.SX32 R3, R13, R0, 0x1, P1 ;  /* 0x000000000d037211 */ /* 0x001fe200008f0eff */
[----:B------:R-:W-:Y:S01]  /*b730*/  IMAD R13, R79, 0x2, R17 ;  /* 0x000000024f0d7824 */ /* 0x000fe200078e0211 */
[----:B------:R-:W-:Y:S02]  /*b740*/  LEA R6, P1, R17, R78, 0x1 ;  /* 0x0000004e11067211 */ /* 0x000fe400078208ff */
[-C--:B------:R-:W-:Y:S01]  /*b750*/  LEA.HI.X.SX32 R5, R11, R0.reuse, 0x1, P3 ;  /* 0x000000000b057211 */ /* 0x080fe200018f0eff */
[----:B------:R-:W-:Y:S01]  /*b760*/  IMAD R79, R79, 0x2, R13 ;  /* 0x000000024f4f7824 */ /* 0x000fe200078e020d */
[-C--:B------:R-:W-:Y:S02]  /*b770*/  LEA.HI.X.SX32 R11, R15, R0.reuse, 0x1, P5 ;  /* 0x000000000f0b7211 */ /* 0x080fe400028f0eff */
[----:B------:R-:W-:-:S02]  /*b780*/  LEA.HI.X.SX32 R7, R17, R0, 0x1, P1 ;  /* 0x0000000011077211 */ /* 0x000fc400008f0eff */
[----:B------:R-:W-:Y:S01]  /*b790*/  LEA R12, P5, R13, R78, 0x1 ;  /* 0x0000004e0d0c7211 */ /* 0x000fe200078a08ff */
[----:B------:R0:W-:Y:S01]  /*b7a0*/  @P4 STG.E.U16 desc[UR20][R2.64], R81 ;  /* 0x0000005102004986 */ /* 0x0001e2000c101514 */
[----:B------:R-:W-:Y:S02]  /*b7b0*/  PRMT R8, R81, 0x7632, R8 ;  /* 0x0000763251087816 */ /* 0x000fe40000000008 */
[----:B------:R-:W-:Y:S02]  /*b7c0*/  LEA.HI.X.SX32 R13, R13, R0, 0x1, P5 ;  /* 0x000000000d0d7211 */ /* 0x000fe400028f0eff */
[----:B------:R-:W-:Y:S01]  /*b7d0*/  LEA R78, P5, R79, R78, 0x1 ;  /* 0x0000004e4f4e7211 */ /* 0x000fe200078a08ff */
[----:B------:R1:W-:Y:S01]  /*b7e0*/  @P2 STG.E.U16 desc[UR20][R4.64], R8 ;  /* 0x0000000804002986 */ /* 0x0003e2000c101514 */
[----:B------:R-:W-:Y:S02]  /*b7f0*/  PRMT R39, R83, 0x7632, R39 ;  /* 0x0000763253277816 */ /* 0x000fe40000000027 */
[----:B------:R-:W-:-:S02]  /*b800*/  LEA.HI.X.SX32 R79, R79, R0, 0x1, P5 ;  /* 0x000000004f4f7211 */ /* 0x000fc400028f0eff */
[----:B0-----:R-:W-:Y:S01]  /*b810*/  PRMT R3, R82, 0x7632, R3 ;  /* 0x0000763252037816 */ /* 0x001fe20000000003 */
[----:B------:R1:W-:Y:S01]  /*b820*/  @P6 STG.E.U16 desc[UR20][R10.64], R82 ;  /* 0x000000520a006986 */ /* 0x0003e2000c101514 */
[----:B---3--:R-:W-:Y:S02]  /*b830*/  ISETP.LT.AND P3, PT, R18, UR15, !P0 ;  /* 0x0000000f12007c0c */ /* 0x008fe4000c761270 */
[----:B--2---:R-:W-:Y:S02]  /*b840*/  ISETP.LT.AND P1, PT, R16, UR15, !P0 ;  /* 0x0000000f10007c0c */ /* 0x004fe4000c721270 */
[----:B----4-:R-:W-:-:S09]  /*b850*/  ISETP.LT.AND P0, PT, R14, UR15, !P0 ;  /* 0x0000000f0e007c0c */ /* 0x010fd2000c701270 */
[----:B------:R1:W-:Y:S04]  /*b860*/  @P3 STG.E.U16 desc[UR20][R6.64], R3 ;  /* 0x0000000306003986 */ /* 0x0003e8000c101514 */
[----:B------:R1:W-:Y:S04]  /*b870*/  @P1 STG.E.U16 desc[UR20][R12.64], R83 ;  /* 0x000000530c001986 */ /* 0x0003e8000c101514 */
[----:B------:R1:W-:Y:S01]  /*b880*/  @P0 STG.E.U16 desc[UR20][R78.64], R39 ;  /* 0x000000274e000986 */ /* 0x0003e2000c101514 */
[----:B------:R-:W-:Y:S06]  /*b890*/  BAR.SYNC.DEFER_BLOCKING 0x0 ;  /* 0x0000000000007b1d */ /* 0x000fec0000010000 */
[----:B------:R-:W-:Y:S05]  /*b8a0*/  BRA.U UP0, `(.L_x_13) ;  /* 0x0000000100a07547 */ /* 0x000fea000b800000 */
[----:B------:R-:W0:Y:S01]  /*b8b0*/  S2UR UR5, SR_CgaCtaId ;  /* 0x00000000000579c3 */ /* 0x000e220000008800 */
[----:B------:R-:W-:Y:S01]  /*b8c0*/  NOP ;  /* 0x0000000000007918 */ /* 0x000fe20000000000 */
[----:B------:R-:W-:Y:S01]  /*b8d0*/  UMOV UR4, 0x50 ;  /* 0x0000005000047882 */ /* 0x000fe20000000000 */
[----:B------:R-:W-:Y:S02]  /*b8e0*/  IMAD.U32 R0, RZ, RZ, UR8 ;  /* 0x00000008ff007e24 */ /* 0x000fe4000f8e00ff */
[----:B-1----:R-:W-:Y:S02]  /*b8f0*/  IMAD.MOV.U32 R3, RZ, RZ, 0xf ;  /* 0x0000000fff037424 */ /* 0x002fe400078e00ff */
[----:B------:R-:W-:Y:S01]  /*b900*/  IMAD.MOV.U32 R7, RZ, RZ, 0x1 ;  /* 0x00000001ff077424 */ /* 0x000fe200078e00ff */
[----:B------:R-:W-:-:S04]  /*b910*/  LOP3.LUT R0, R0, 0xffff, RZ, 0xc0, !PT ;  /* 0x0000ffff00007812 */ /* 0x000fc800078ec0ff */
[----:B------:R-:W-:-:S05]  /*b920*/  SHF.R.U32.HI R0, RZ, 0x5, R0 ;  /* 0x00000005ff007819 */ /* 0x000fca0000011600 */
[----:B------:R-:W-:Y:S01]  /*b930*/  VIADD R2, R0, 0x10 ;  /* 0x0000001000027836 */ /* 0x000fe20000000000 */
[----:B------:R-:W-:Y:S01]  /*b940*/  SHF.L.U32 R0, R3, R0, RZ ;  /* 0x0000000003007219 */ /* 0x000fe200000006ff */
[----:B0-----:R-:W-:-:S03]  /*b950*/  ULEA UR6, UR5, UR4, 0x18 ;  /* 0x0000000405067291 */ /* 0x001fc6000f8ec0ff */
[----:B------:R-:W-:-:S04]  /*b960*/  SHF.L.U32 R3, R7, R2, RZ ;  /* 0x0000000207037219 */ /* 0x000fc800000006ff */
[----:B------:R-:W-:Y:S02]  /*b970*/  LOP3.LUT R0, R3, R0, RZ, 0xfc, !PT ;  /* 0x0000000003007212 */ /* 0x000fe400078efcff */
[----:B------:R-:W0:Y:S02]  /*b980*/  LDS R5, [UR6] ;  /* 0x00000006ff057984 */ /* 0x000e240008000800 */
[C---:B------:R-:W-:Y:S02]  /*b990*/  LOP3.LUT R2, R0.reuse, 0xffff, RZ, 0xc0, !PT ;  /* 0x0000ffff00027812 */ /* 0x040fe400078ec0ff */
[----:B0-----:R-:W-:-:S04]  /*b9a0*/  LOP3.LUT R3, R0, 0xffff, R5, 0x80, !PT ;  /* 0x0000ffff00037812 */ /* 0x001fc800078e8005 */
[----:B------:R-:W-:-:S13]  /*b9b0*/  ISETP.NE.AND P0, PT, R3, R2, PT ;  /* 0x000000020300720c */ /* 0x000fda0003f05270 */
[----:B------:R-:W-:Y:S05]  /*b9c0*/  @P0 BRA `(.L_x_14) ;  /* 0x0000000000500947 */ /* 0x000fea0003800000 */
[----:B------:R-:W-:Y:S02]  /*b9d0*/  SHF.R.U32.HI R5, RZ, 0x10, R5 ;  /* 0x00000010ff057819 */ /* 0x000fe40000011605 */
[----:B------:R-:W-:-:S04]  /*b9e0*/  SHF.R.U32.HI R2, RZ, 0x10, R0 ;  /* 0x00000010ff027819 */ /* 0x000fc80000011600 */
[----:B------:R-:W-:-:S04]  /*b9f0*/  LOP3.LUT R5, R5, R2, RZ, 0xc0, !PT ;  /* 0x0000000205057212 */ /* 0x000fc800078ec0ff */
[----:B------:R-:W-:-:S13]  /*ba00*/  ISETP.NE.AND P0, PT, R5, R2, PT ;  /* 0x000000020500720c */ /* 0x000fda0003f05270 */
[----:B------:R-:W-:Y:S05]  /*ba10*/  @P0 BRA `(.L_x_15) ;  /* 0x0000000000300947 */ /* 0x000fea0003800000 */
[----:B------:R-:W-:Y:S01]  /*ba20*/  R2UR UR4, R0 ;  /* 0x00000000000472ca */ /* 0x000fe200000e0000 */
[----:B------:R-:W-:Y:S01]  /*ba30*/  VOTEU.ANY UR5, UPT, PT ;  /* 0x0000000000057886 */ /* 0x000fe200038e0100 */
[----:B------:R-:W0:Y:S01]  /*ba40*/  S2R R0, SR_LANEID ;  /* 0x0000000000007919 */ /* 0x000e220000000000 */
[----:B------:R-:W-:-:S10]  /*ba50*/  UFLO.U32 UR5, UR5 ;  /* 0x00000005000572bd */ /* 0x000fd400080e0000 */
[----:B------:R-:W-:-:S06]  /*ba60*/  ULOP3.LUT UR4, URZ, UR4, URZ, 0x33, !UPT ;  /* 0x00000004ff047292 */ /* 0x000fcc000f8e33ff */
[----:B------:R-:W-:-:S04]  /*ba70*/  IMAD.U32 R2, RZ, RZ, UR4 ;  /* 0x00000004ff027e24 */ /* 0x000fc8000f8e00ff */
[----:B------:R-:W1:Y:S02]  /*ba80*/  REDUX UR7, R2 ;  /* 0x00000000020773c4 */ /* 0x000e640000000000 */
[----:B------:R2:W-:Y:S01]  /*ba90*/  UTCATOMSWS.AND URZ, UR4 ;  /* 0x0000000400ff79e3 */ /* 0x0005e20008000000 */
[----:B0-----:R-:W-:Y:S01]  /*baa0*/  ISETP.EQ.U32.AND P0, PT, R0, UR5, PT ;  /* 0x0000000500007c0c */ /* 0x001fe2000bf02070 */
[----:B-1----:R-:W-:-:S12]  /*bab0*/  IMAD.U32 R0, RZ, RZ, UR7 ;  /* 0x00000007ff007e24 */ /* 0x002fd8000f8e00ff */
[----:B------:R2:W-:Y:S01]  /*bac0*/  @P0 ATOMS.AND RZ, [UR6], R0 ;  /* 0x00000000ffff098c */ /* 0x0005e2000a800006 */
[----:B------:R-:W-:Y:S05]  /*bad0*/  BRA `(.L_x_13) ;  /* 0x0000000000147947 */ /* 0x000fea0003800000 */
.L_x_15:
[----:B------:R-:W-:-:S07]  /*bae0*/  MOV R2, 0xbb00 ;  /* 0x0000bb0000027802 */ /* 0x000fce0000000f00 */
[----:B------:R-:W-:Y:S05]  /*baf0*/  CALL.REL.NOINC `($__internal_0_$__cuda_sm10x_tcgen05_guardrail_trap_col_being_dealloced_not_returned_by_alloc) ;  /* 0x00000000002c7944 */ /* 0x000fea0003c00000 */
[----:B------:R-:W-:Y:S05]  /*bb00*/  BRA `(.L_x_13) ;  /* 0x0000000000087947 */ /* 0x000fea0003800000 */
.L_x_14:
[----:B------:R-:W-:-:S07]  /*bb10*/  MOV R2, 0xbb30 ;  /* 0x0000bb3000027802 */ /* 0x000fce0000000f00 */
[----:B------:R-:W-:Y:S05]  /*bb20*/  CALL.REL.NOINC `($__internal_2_$__cuda_sm10x_tcgen05_guardrail_trap_unallocated_columns_being_dealloced) ;  /* 0x0000000000387944 */ /* 0x000fea0003c00000 */
.L_x_13:
[----:B------:R-:W-:Y:S01]  /*bb30*/  NOP ;  /* 0x0000000000007918 */ /* 0x000fe20000000000 */
[----:B--2---:R-:W-:Y:S05]  /*bb40*/  EXIT ;  /* 0x000000000000794d */ /* 0x004fea0003800000 */
.L_x_8:
[----:B------:R-:W0:Y:S02]  /*bb50*/  SYNCS.PHASECHK.TRANS64.TRYWAIT P2, [UR11], R22 ;  /* 0x00000016ff0075a7 */ /* 0x000e24000804110b */
[----:B0-----:R-:W-:Y:S05]  /*bb60*/  @!P2 BRA `(.L_x_8) ;  /* 0xfffffffc00f8a947 */ /* 0x001fea000383ffff */
[----:B------:R-:W-:Y:S05]  /*bb70*/  BRA `(.L_x_16) ;  /* 0xffffffbc00547947 */ /* 0x000fea000383ffff */
.L_x_12:
[----:B------:R-:W0:Y:S02]  /*bb80*/  SYNCS.PHASECHK.TRANS64.TRYWAIT P2, [UR11], R2 ;  /* 0x00000002ff0075a7 */ /* 0x000e24000804110b */
[----:B0-----:R-:W-:Y:S05]  /*bb90*/  @!P2 BRA `(.L_x_12) ;  /* 0xfffffffc00f8a947 */ /* 0x001fea000383ffff */
[----:B------:R-:W-:Y:S05]  /*bba0*/  BRA `(.L_x_11) ;  /* 0xffffffdc009c7947 */ /* 0x000fea000383ffff */
        .weak           $__internal_0_$__cuda_sm10x_tcgen05_guardrail_trap_col_being_dealloced_not_returned_by_alloc
        .type           $__internal_0_$__cuda_sm10x_tcgen05_guardrail_trap_col_being_dealloced_not_returned_by_alloc,@function
        .size           $__internal_0_$__cuda_sm10x_tcgen05_guardrail_trap_col_being_dealloced_not_returned_by_alloc,($__internal_1_$__cuda_sm10x_tcgen05_guardrail_trap_phase_invalid_during_alloc - $__internal_0_$__cuda_sm10x_tcgen05_guardrail_trap_col_being_dealloced_not_returned_by_alloc)
$__internal_0_$__cuda_sm10x_tcgen05_guardrail_trap_col_being_dealloced_not_returned_by_alloc:
[----:B------:R-:W-:Y:S05]  /*bbb0*/  BPT.TRAP 0x1 ;  /* 0x000000040000795c */ /* 0x000fea0000300000 */
[----:B------:R-:W-:-:S04]  /*bbc0*/  IMAD.MOV.U32 R3, RZ, RZ, 0x0 ;  /* 0x00000000ff037424 */ /* 0x000fc800078e00ff */
[----:B------:R-:W-:Y:S05]  /*bbd0*/  RET.REL.NODEC R2 `(matmul_kernel) ;  /* 0xffffff4402087950 */ /* 0x000fea0003c3ffff */
        .weak           $__internal_1_$__cuda_sm10x_tcgen05_guardrail_trap_phase_invalid_during_alloc
        .type           $__internal_1_$__cuda_sm10x_tcgen05_guardrail_trap_phase_invalid_during_alloc,@function
        .size           $__internal_1_$__cuda_sm10x_tcgen05_guardrail_trap_phase_invalid_during_alloc,($__internal_2_$__cuda_sm10x_tcgen05_guardrail_trap_unallocated_columns_being_dealloced - $__internal_1_$__cuda_sm10x_tcgen05_guardrail_trap_phase_invalid_during_alloc)
$__internal_1_$__cuda_sm10x_tcgen05_guardrail_trap_phase_invalid_during_alloc:
[----:B------:R-:W-:Y:S05]  /*bbe0*/  BPT.TRAP 0x1 ;  /* 0x000000040000795c */ /* 0x000fea0000300000 */
[----:B------:R-:W-:-:S04]  /*bbf0*/  IMAD.MOV.U32 R3, RZ, RZ, 0x0 ;  /* 0x00000000ff037424 */ /* 0x000fc800078e00ff */
[----:B------:R-:W-:Y:S05]  /*bc00*/  RET.REL.NODEC R2 `(matmul_kernel) ;  /* 0xffffff4002fc7950 */ /* 0x000fea0003c3ffff */
        .weak           $__internal_2_$__cuda_sm10x_tcgen05_guardrail_trap_unallocated_columns_being_dealloced
        .type           $__internal_2_$__cuda_sm10x_tcgen05_guardrail_trap_unallocated_columns_being_dealloced,@function
        .size           $__internal_2_$__cuda_sm10x_tcgen05_guardrail_trap_unallocated_columns_being_dealloced,(.L_x_20 - $__internal_2_$__cuda_sm10x_tcgen05_guardrail_trap_unallocated_columns_being_dealloced)
$__internal_2_$__cuda_sm10x_tcgen05_guardrail_trap_unallocated_columns_being_dealloced:
[----:B------:R-:W-:Y:S05]  /*bc10*/  BPT.TRAP 0x1 ;  /* 0x000000040000795c */ /* 0x000fea0000300000 */
[----:B------:R-:W-:-:S04]  /*bc20*/  IMAD.MOV.U32 R3, RZ, RZ, 0x0 ;  /* 0x00000000ff037424 */ /* 0x000fc800078e00ff */
[----:B------:R-:W-:Y:S05]  /*bc30*/  RET.REL.NODEC R2 `(matmul_kernel) ;  /* 0xffffff4002f07950 */ /* 0x000fea0003c3ffff */
.L_x_17:
[----:B------:R-:W-:-:S00]  /*bc40*/  BRA `(.L_x_17) ;  /* 0xfffffffc00fc7947 */ /* 0x000fc0000383ffff */
[----:B------:R-:W-:-:S00]  /*bc50*/  NOP ;  /* 0x0000000000007918 */ /* 0x000fc00000000000 */
        /* <DEDUP_REMOVED lines=10> */
.L_x_20:


//--------------------- .nv.shared.matmul_kernel  --------------------------
	.section	.nv.shared.matmul_kernel,"aw",@nobits
	.sectionflags	@""
	.align	16
	.zero		1024


//--------------------- .nv.shared.reserved.0     --------------------------
	.section	.nv.shared.reserved.0,"aw",@nobits
	.align	8
	.weak		__nv_reservedSMEM_offset_0_alias
	.size		__nv_reservedSMEM_offset_0_alias, 0, 64
	.other		__nv_reservedSMEM_offset_0_alias,@"STO_CUDA_RESERVED_SHARED STV_DEFAULT"
__nv_reservedSMEM_offset_0_alias:
	.zero		0
.nv.shared.reserved.0:
	.zero		64
	.weak		__nv_reservedSMEM_allocation_phase
	.type		__nv_reservedSMEM_allocation_phase,@object
	.size		__nv_reservedSMEM_allocation_phase,(.L_0 - __nv_reservedSMEM_allocation_phase)
__nv_reservedSMEM_allocation_phase:
	.zero		1
.L_0:
	.zero		7
	.weak		__nv_reservedSMEM_devtool_atexit_pc
	.type		__nv_reservedSMEM_devtool_atexit_pc,@object
	.size		__nv_reservedSMEM_devtool_atexit_pc,(__nv_reservedSMEM_allocation_mask - __nv_reservedSMEM_devtool_atexit_pc)
__nv_reservedSMEM_devtool_atexit_pc:
	.zero		8
	.weak		__nv_reservedSMEM_allocation_mask
	.type		__nv_reservedSMEM_allocation_mask,@object
	.size		__nv_reservedSMEM_allocation_mask,(.L_2 - __nv_reservedSMEM_allocation_mask)
__nv_reservedSMEM_allocation_mask:
	.zero		4
.L_2:


//--------------------- .nv.constant0.matmul_kernel --------------------------
	.section	.nv.constant0.matmul_kernel,"a",@progbits
	.sectionflags	@""
	.align	4
.nv.constant0.matmul_kernel:
	.zero		976


//--------------------- SYMBOLS --------------------------

	.type		.nv.reservedSmem.offset0,@object
	.size		.nv.reservedSmem.offset0,0x4
	.type		.nv.reservedSmem.cap,@object
	.size		.nv.reservedSmem.cap,0x4
